	.target	sm_90a

	.elftype	@"ET_EXEC"


//--------------------- .note.nv.tkinfo           --------------------------
	.section	.note.nv.tkinfo,"",@"SHT_NOTE"
	.sectionflags	@"SHF_NOTE_NV_TKINFO"
	.tkinfo
        /*0018*/ 	.word	0x00000002
        /*0030*/ 	.string	""
        /*0030*/ 	.string	"ptxas"
        /*0030*/ 	.string	"Cuda compilation tools, release 13.0, V13.0.88"
        /*0030*/ 	.string	"Build cuda_13.0.r13.0/compiler.36424714_0"
        /*0030*/ 	.string	"-v  -suppress-debug-info  -lineinfo  -arch sm_90a "



//--------------------- .note.nv.cuinfo           --------------------------
	.section	.note.nv.cuinfo,"",@"SHT_NOTE"
	.sectionflags	@"SHF_NOTE_NV_CUINFO"
        /*0018*/ 	.short	0x0002
        /*001a*/ 	.short	0x005a
        /*001c*/ 	.short	0x0082
	.zero		2


//--------------------- .nv.info                  --------------------------
	.section	.nv.info,"",@"SHT_CUDA_INFO"
	.align	4


	//----- nvinfo : EIATTR_REGCOUNT
	.align		4
        /*0000*/ 	.byte	0x04, 0x2f
        /*0002*/ 	.short	(.L_1 - .L_0)
	.align		4
.L_0:
        /*0004*/ 	.word	index@(matmul_kernel)
        /*0008*/ 	.word	0x00000080


	//----- nvinfo : EIATTR_FRAME_SIZE
	.align		4
.L_1:
        /*000c*/ 	.byte	0x04, 0x11
        /*000e*/ 	.short	(.L_3 - .L_2)
	.align		4
.L_2:
        /*0010*/ 	.word	index@(matmul_kernel)
        /*0014*/ 	.word	0x00000100


	//----- nvinfo : EIATTR_MIN_STACK_SIZE
	.align		4
.L_3:
        /*0018*/ 	.byte	0x04, 0x12
        /*001a*/ 	.short	(.L_5 - .L_4)
	.align		4
.L_4:
        /*001c*/ 	.word	index@(matmul_kernel)
        /*0020*/ 	.word	0x00000100
.L_5:


//--------------------- .nv.compat                --------------------------
	.section	.nv.compat,"",@"SHT_CUDA_COMPAT_INFO"
	.align	4
        /*0000*/ 	.byte	0x02, 0x09, 0x01, 0x00, 0x02, 0x02, 0x04, 0x00, 0x02, 0x05, 0x05, 0x00, 0x03, 0x07, 0x01, 0x01
        /*0010*/ 	.byte	0x02, 0x03, 0x00, 0x00, 0x02, 0x06, 0x01, 0x00, 0x04, 0x0b, 0x08, 0x00, 0x00, 0x00, 0x00, 0x00
        /*0020*/ 	.byte	0x00, 0x00, 0x00, 0x00


//--------------------- .nv.info.matmul_kernel    --------------------------
	.section	.nv.info.matmul_kernel,"",@"SHT_CUDA_INFO"
	.sectionflags	@""
	.align	4


	//----- nvinfo : EIATTR_CUDA_API_VERSION
	.align		4
        /*0000*/ 	.byte	0x04, 0x37
        /*0002*/ 	.short	(.L_7 - .L_6)
.L_6:
        /*0004*/ 	.word	0x00000082


	//----- nvinfo : EIATTR_KPARAM_INFO
	.align		4
.L_7:
        /*0008*/ 	.byte	0x04, 0x17
        /*000a*/ 	.short	(.L_9 - .L_8)
.L_8:
        /*000c*/ 	.word	0x00000000
        /*0010*/ 	.short	0x000d
        /*0012*/ 	.short	0x0048
        /*0014*/ 	.byte	0x00, 0xf4, 0x21, 0x00


	//----- nvinfo : EIATTR_KPARAM_INFO
	.align		4
.L_9:
        /*0018*/ 	.byte	0x04, 0x17
        /*001a*/ 	.short	(.L_11 - .L_10)
.L_10:
        /*001c*/ 	.word	0x00000000
        /*0020*/ 	.short	0x000c
        /*0022*/ 	.short	0x0040
        /*0024*/ 	.byte	0x00, 0xf4, 0x21, 0x00


	//----- nvinfo : EIATTR_KPARAM_INFO
	.align		4
.L_11:
        /*0028*/ 	.byte	0x04, 0x17
        /*002a*/ 	.short	(.L_13 - .L_12)
.L_12:
        /*002c*/ 	.word	0x00000000
        /*0030*/ 	.short	0x000b
        /*0032*/ 	.short	0x0038
        /*0034*/ 	.byte	0x00, 0xf0, 0x11, 0x00


	//----- nvinfo : EIATTR_KPARAM_INFO
	.align		4
.L_13:
        /*0038*/ 	.byte	0x04, 0x17
        /*003a*/ 	.short	(.L_15 - .L_14)
.L_14:
        /*003c*/ 	.word	0x00000000
        /*0040*/ 	.short	0x000a
        /*0042*/ 	.short	0x0034
        /*0044*/ 	.byte	0x00, 0xf0, 0x11, 0x00


	//----- nvinfo : EIATTR_KPARAM_INFO
	.align		4
.L_15:
        /*0048*/ 	.byte	0x04, 0x17
        /*004a*/ 	.short	(.L_17 - .L_16)
.L_16:
        /*004c*/ 	.word	0x00000000
        /*0050*/ 	.short	0x0009
        /*0052*/ 	.short	0x0030
        /*0054*/ 	.byte	0x00, 0xf0, 0x11, 0x00


	//----- nvinfo : EIATTR_KPARAM_INFO
	.align		4
.L_17:
        /*0058*/ 	.byte	0x04, 0x17
        /*005a*/ 	.short	(.L_19 - .L_18)
.L_18:
        /*005c*/ 	.word	0x00000000
        /*0060*/ 	.short	0x0008
        /*0062*/ 	.short	0x002c
        /*0064*/ 	.byte	0x00, 0xf0, 0x11, 0x00


	//----- nvinfo : EIATTR_KPARAM_INFO
	.align		4
.L_19:
        /*0068*/ 	.byte	0x04, 0x17
        /*006a*/ 	.short	(.L_21 - .L_20)
.L_20:
        /*006c*/ 	.word	0x00000000
        /*0070*/ 	.short	0x0007
        /*0072*/ 	.short	0x0028
        /*0074*/ 	.byte	0x00, 0xf0, 0x11, 0x00


	//----- nvinfo : EIATTR_KPARAM_INFO
	.align		4
.L_21:
        /*0078*/ 	.byte	0x04, 0x17
        /*007a*/ 	.short	(.L_23 - .L_22)
.L_22:
        /*007c*/ 	.word	0x00000000
        /*0080*/ 	.short	0x0006
        /*0082*/ 	.short	0x0024
        /*0084*/ 	.byte	0x00, 0xf0, 0x11, 0x00


	//----- nvinfo : EIATTR_KPARAM_INFO
	.align		4
.L_23:
        /*0088*/ 	.byte	0x04, 0x17
        /*008a*/ 	.short	(.L_25 - .L_24)
.L_24:
        /*008c*/ 	.word	0x00000000
        /*0090*/ 	.short	0x0005
        /*0092*/ 	.short	0x0020
        /*0094*/ 	.byte	0x00, 0xf0, 0x11, 0x00


	//----- nvinfo : EIATTR_KPARAM_INFO
	.align		4
.L_25:
        /*0098*/ 	.byte	0x04, 0x17
        /*009a*/ 	.short	(.L_27 - .L_26)
.L_26:
        /*009c*/ 	.word	0x00000000
        /*00a0*/ 	.short	0x0004
        /*00a2*/ 	.short	0x001c
        /*00a4*/ 	.byte	0x00, 0xf0, 0x11, 0x00


	//----- nvinfo : EIATTR_KPARAM_INFO
	.align		4
.L_27:
        /*00a8*/ 	.byte	0x04, 0x17
        /*00aa*/ 	.short	(.L_29 - .L_28)
.L_28:
        /*00ac*/ 	.word	0x00000000
        /*00b0*/ 	.short	0x0003
        /*00b2*/ 	.short	0x0018
        /*00b4*/ 	.byte	0x00, 0xf0, 0x11, 0x00


	//----- nvinfo : EIATTR_KPARAM_INFO
	.align		4
.L_29:
        /*00b8*/ 	.byte	0x04, 0x17
        /*00ba*/ 	.short	(.L_31 - .L_30)
.L_30:
        /*00bc*/ 	.word	0x00000000
        /*00c0*/ 	.short	0x0002
        /*00c2*/ 	.short	0x0010
        /*00c4*/ 	.byte	0x00, 0xf4, 0x21, 0x00


	//----- nvinfo : EIATTR_KPARAM_INFO
	.align		4
.L_31:
        /*00c8*/ 	.byte	0x04, 0x17
        /*00ca*/ 	.short	(.L_33 - .L_32)
.L_32:
        /*00cc*/ 	.word	0x00000000
        /*00d0*/ 	.short	0x0001
        /*00d2*/ 	.short	0x0008
        /*00d4*/ 	.byte	0x00, 0xf4, 0x21, 0x00


	//----- nvinfo : EIATTR_KPARAM_INFO
	.align		4
.L_33:
        /*00d8*/ 	.byte	0x04, 0x17
        /*00da*/ 	.short	(.L_35 - .L_34)
.L_34:
        /*00dc*/ 	.word	0x00000000
        /*00e0*/ 	.short	0x0000
        /*00e2*/ 	.short	0x0000
        /*00e4*/ 	.byte	0x00, 0xf4, 0x21, 0x00


	//----- nvinfo : EIATTR_SPARSE_MMA_MASK
	.align		4
.L_35:
        /*00e8*/ 	.byte	0x03, 0x50
        /*00ea*/ 	.short	0x0000


	//----- nvinfo : EIATTR_MAXREG_COUNT
	.align		4
        /*00ec*/ 	.byte	0x03, 0x1b
        /*00ee*/ 	.short	0x0080


	//----- nvinfo : EIATTR_NUM_BARRIERS
	.align		4
        /*00f0*/ 	.byte	0x02, 0x4c
        /*00f2*/ 	.byte	0x01
	.zero		1


	//----- nvinfo : EIATTR_ANNOTATIONS
	.align		4
        /*00f4*/ 	.byte	0x04, 0x55
        /*00f6*/ 	.short	(.L_37 - .L_36)


	//   ....[0]....
.L_36:
        /*00f8*/ 	.word	0x00000001
        /*00fc*/ 	.byte	0xf0, 0x05, 0x00, 0x00, 0x01, 0x00, 0x00, 0x00, 0x20, 0x06, 0x00, 0x00, 0x01, 0x00, 0x00, 0x00
        /* <DEDUP_REMOVED lines=61> */
        /*04dc*/ 	.byte	0xc0, 0x53, 0x00, 0x00, 0x01, 0x00, 0x00, 0x00, 0xd0, 0x53, 0x00, 0x00


	//----- nvinfo : EIATTR_MERCURY_ISA_VERSION
	.align		4
.L_37:
        /*04e8*/ 	.byte	0x03, 0x5f
        /*04ea*/ 	.short	0x0101


	//----- nvinfo : EIATTR_EXIT_INSTR_OFFSETS
	.align		4
        /*04ec*/ 	.byte	0x04, 0x1c
        /*04ee*/ 	.short	(.L_39 - .L_38)


	//   ....[0]....
.L_38:
        /*04f0*/ 	.word	0x000056c0


	//   ....[1]....
        /*04f4*/ 	.word	0x000056f0


	//----- nvinfo : EIATTR_REQNTID
	.align		4
.L_39:
        /*04f8*/ 	.byte	0x04, 0x10
        /*04fa*/ 	.short	(.L_41 - .L_40)
.L_40:
        /*04fc*/ 	.word	0x00000200
        /*0500*/ 	.word	0x00000001
        /*0504*/ 	.word	0x00000001


	//----- nvinfo : EIATTR_CBANK_PARAM_SIZE
	.align		4
.L_41:
        /*0508*/ 	.byte	0x03, 0x19
        /*050a*/ 	.short	0x0050


	//----- nvinfo : EIATTR_PARAM_CBANK
	.align		4
        /*050c*/ 	.byte	0x04, 0x0a
        /*050e*/ 	.short	(.L_43 - .L_42)
	.align		4
.L_42:
        /*0510*/ 	.word	index@(.nv.constant0.matmul_kernel)
        /*0514*/ 	.short	0x0210
        /*0516*/ 	.short	0x0050


	//----- nvinfo : EIATTR_SW_WAR
	.align		4
.L_43:
        /*0518*/ 	.byte	0x04, 0x36
        /*051a*/ 	.short	(.L_45 - .L_44)
.L_44:
        /*051c*/ 	.word	0x00000008
.L_45:


//--------------------- .nv.callgraph             --------------------------
	.section	.nv.callgraph,"",@"SHT_CUDA_CALLGRAPH"
	.align	4
	.sectionentsize	8
	.align		4
        /*0000*/ 	.word	0x00000000
	.align		4
        /*0004*/ 	.word	0xffffffff
	.align		4
        /*0008*/ 	.word	0x00000000
	.align		4
        /*000c*/ 	.word	0xfffffffe
	.align		4
        /*0010*/ 	.word	0x00000000
	.align		4
        /*0014*/ 	.word	0xfffffffd
	.align		4
        /*0018*/ 	.word	0x00000000
	.align		4
        /*001c*/ 	.word	0xfffffffc


//--------------------- .text.matmul_kernel       --------------------------
	.section	.text.matmul_kernel,"ax",@progbits
	.align	128
        .global         matmul_kernel
        .type           matmul_kernel,@function
        .size           matmul_kernel,(.L_x_3 - matmul_kernel)
        .other          matmul_kernel,@"STO_CUDA_ENTRY STV_DEFAULT"
matmul_kernel:
.text.matmul_kernel:
[----:B------:R-:W0:Y:S08]  /*0000*/  LDC R1, c[0x0][0x28] ;  /* 0x00000a00ff017b82 */ /* 0x000e300000000800 */
[----:B------:R-:W1:Y:S01]  /*0010*/  LDC.64 R28, c[0x0][0x228] ;  /* 0x00008a00ff1c7b82 */ /* 0x000e620000000a00 */
[----:B------:R-:W2:Y:S01]  /*0020*/  S2R R5, SR_CTAID.X ;  /* 0x0000000000057919 */ /* 0x000ea20000002500 */
[----:B0-----:R-:W-:Y:S01]  /*0030*/  VIADD R1, R1, 0xffffff00 ;  /* 0xffffff0001017836 */ /* 0x001fe20000000000 */
[----:B------:R-:W-:Y:S01]  /*0040*/  UMOV UR4, 0x400 ;  /* 0x0000040000047882 */ /* 0x000fe20000000000 */
[----:B------:R-:W-:Y:S01]  /*0050*/  ULDC.64 UR14, c[0x0][0x208] ;  /* 0x00008200000e7ab9 */ /* 0x000fe20000000a00 */
[----:B------:R-:W0:Y:S01]  /*0060*/  S2R R95, SR_TID.X ;  /* 0x00000000005f7919 */ /* 0x000e220000002100 */
[----:B------:R-:W-:-:S02]  /*0070*/  CS2R R24, SRZ ;  /* 0x0000000000187805 */ /* 0x000fc4000001ff00 */
[----:B------:R-:W-:Y:S01]  /*0080*/  CS2R R26, SRZ ;  /* 0x00000000001a7805 */ /* 0x000fe2000001ff00 */
[----:B------:R-:W3:Y:S01]  /*0090*/  S2UR UR12, SR_CgaCtaId ;  /* 0x00000000000c79c3 */ /* 0x000ee20000008800 */
[----:B------:R-:W-:Y:S02]  /*00a0*/  CS2R R12, SRZ ;  /* 0x00000000000c7805 */ /* 0x000fe4000001ff00 */
[----:B------:R-:W-:Y:S01]  /*00b0*/  CS2R R14, SRZ ;  /* 0x00000000000e7805 */ /* 0x000fe2000001ff00 */
[----:B-1----:R-:W-:-:S05]  /*00c0*/  VIADD R0, R29, 0xff ;  /* 0x000000ff1d007836 */ /* 0x002fca0000000000 */
[----:B------:R-:W-:Y:S01]  /*00d0*/  SHF.R.S32.HI R3, RZ, 0x1f, R0 ;  /* 0x0000001fff037819 */ /* 0x000fe20000011400 */
[----:B---3--:R-:W-:-:S03]  /*00e0*/  ULEA UR12, UR12, UR4, 0x18 ;  /* 0x000000040c0c7291 */ /* 0x008fc6000f8ec03f */
[----:B------:R-:W-:Y:S02]  /*00f0*/  LEA.HI R3, R3, R0, RZ, 0x8 ;  /* 0x0000000003037211 */ /* 0x000fe400078f40ff */
[----:B--2---:R-:W-:Y:S02]  /*0100*/  IABS R8, R5 ;  /* 0x0000000500087213 */ /* 0x004fe40000000000 */
[----:B------:R-:W-:Y:S02]  /*0110*/  SHF.R.S32.HI R3, RZ, 0x8, R3 ;  /* 0x00000008ff037819 */ /* 0x000fe40000011403 */
[----:B0-----:R-:W-:-:S03]  /*0120*/  LOP3.LUT R43, R95, 0x3f, RZ, 0xc0, !PT ;  /* 0x0000003f5f2b7812 */ /* 0x001fc600078ec0ff */
[----:B------:R-:W-:-:S05]  /*0130*/  IMAD.SHL.U32 R4, R3, 0x8, RZ ;  /* 0x0000000803047824 */ /* 0x000fca00078e00ff */
[-C--:B------:R-:W-:Y:S02]  /*0140*/  IABS R7, R4.reuse ;  /* 0x0000000400077213 */ /* 0x080fe40000000000 */
[----:B------:R-:W-:Y:S02]  /*0150*/  IABS R10, R4 ;  /* 0x00000004000a7213 */ /* 0x000fe40000000000 */
[----:B------:R-:W0:Y:S08]  /*0160*/  I2F.RP R0, R7 ;  /* 0x0000000700007306 */ /* 0x000e300000209400 */
[----:B0-----:R-:W0:Y:S02]  /*0170*/  MUFU.RCP R0, R0 ;  /* 0x0000000000007308 */ /* 0x001e240000001000 */
[----:B0-----:R-:W-:-:S02]  /*0180*/  VIADD R2, R0, 0xffffffe ;  /* 0x0ffffffe00027836 */ /* 0x001fc40000000000 */
[----:B------:R-:W-:-:S04]  /*0190*/  IMAD.MOV R0, RZ, RZ, -R10 ;  /* 0x000000ffff007224 */ /* 0x000fc800078e0a0a */
[----:B------:R0:W1:Y:S02]  /*01a0*/  F2I.FTZ.U32.TRUNC.NTZ R3, R2 ;  /* 0x0000000200037305 */ /* 0x000064000021f000 */
[----:B0-----:R-:W-:Y:S02]  /*01b0*/  IMAD.MOV.U32 R2, RZ, RZ, RZ ;  /* 0x000000ffff027224 */ /* 0x001fe400078e00ff */
[----:B-1----:R-:W-:-:S04]  /*01c0*/  IMAD.MOV R6, RZ, RZ, -R3 ;  /* 0x000000ffff067224 */ /* 0x002fc800078e0a03 */
[----:B------:R-:W-:Y:S02]  /*01d0*/  IMAD R9, R6, R7, RZ ;  /* 0x0000000706097224 */ /* 0x000fe400078e02ff */
[----:B------:R-:W-:Y:S02]  /*01e0*/  IMAD.MOV.U32 R6, RZ, RZ, R8 ;  /* 0x000000ffff067224 */ /* 0x000fe400078e0008 */
[----:B------:R-:W-:-:S06]  /*01f0*/  IMAD.HI.U32 R3, R3, R9, R2 ;  /* 0x0000000903037227 */ /* 0x000fcc00078e0002 */
[----:B------:R-:W-:-:S04]  /*0200*/  IMAD.HI.U32 R3, R3, R6, RZ ;  /* 0x0000000603037227 */ /* 0x000fc800078e00ff */
[----:B------:R-:W-:-:S05]  /*0210*/  IMAD R0, R3, R0, R6 ;  /* 0x0000000003007224 */ /* 0x000fca00078e0206 */
[----:B------:R-:W-:-:S13]  /*0220*/  ISETP.GT.U32.AND P1, PT, R7, R0, PT ;  /* 0x000000000700720c */ /* 0x000fda0003f24070 */
[----:B------:R-:W-:Y:S02]  /*0230*/  @!P1 IMAD.IADD R0, R0, 0x1, -R7 ;  /* 0x0000000100009824 */ /* 0x000fe400078e0a07 */
[----:B------:R-:W-:Y:S01]  /*0240*/  @!P1 VIADD R3, R3, 0x1 ;  /* 0x0000000103039836 */ /* 0x000fe20000000000 */
[----:B------:R-:W-:Y:S02]  /*0250*/  ISETP.NE.AND P1, PT, R4, RZ, PT ;  /* 0x000000ff0400720c */ /* 0x000fe40003f25270 */
[----:B------:R-:W-:Y:S02]  /*0260*/  ISETP.GE.U32.AND P0, PT, R0, R7, PT ;  /* 0x000000070000720c */ /* 0x000fe40003f06070 */
[----:B------:R-:W-:-:S04]  /*0270*/  LOP3.LUT R0, R5, R4, RZ, 0x3c, !PT ;  /* 0x0000000405007212 */ /* 0x000fc800078e3cff */
[----:B------:R-:W-:Y:S01]  /*0280*/  ISETP.GE.AND P2, PT, R0, RZ, PT ;  /* 0x000000ff0000720c */ /* 0x000fe20003f46270 */
[----:B------:R-:W-:-:S06]  /*0290*/  VIADD R0, R28, 0x3f ;  /* 0x0000003f1c007836 */ /* 0x000fcc0000000000 */
[----:B------:R-:W-:-:S04]  /*02a0*/  @P0 VIADD R3, R3, 0x1 ;  /* 0x0000000103030836 */ /* 0x000fc80000000000 */
[----:B------:R-:W-:Y:S01]  /*02b0*/  IMAD.MOV.U32 R2, RZ, RZ, R3 ;  /* 0x000000ffff027224 */ /* 0x000fe200078e0003 */
[----:B------:R-:W-:-:S03]  /*02c0*/  SHF.R.S32.HI R3, RZ, 0x1f, R0 ;  /* 0x0000001fff037819 */ /* 0x000fc60000011400 */
[----:B------:R-:W-:Y:S01]  /*02d0*/  @!P2 IMAD.MOV R2, RZ, RZ, -R2 ;  /* 0x000000ffff02a224 */ /* 0x000fe200078e0a02 */
[----:B------:R-:W-:Y:S02]  /*02e0*/  @!P1 LOP3.LUT R2, RZ, R4, RZ, 0x33, !PT ;  /* 0x00000004ff029212 */ /* 0x000fe400078e33ff */
[----:B------:R-:W-:-:S03]  /*02f0*/  LEA.HI R3, R3, R0, RZ, 0x6 ;  /* 0x0000000003037211 */ /* 0x000fc600078f30ff */
[----:B------:R-:W-:Y:S02]  /*0300*/  IMAD.SHL.U32 R16, R2, 0x8, RZ ;  /* 0x0000000802107824 */ /* 0x000fe400078e00ff */
[----:B------:R-:W-:-:S03]  /*0310*/  IMAD.MOV R2, RZ, RZ, -R2 ;  /* 0x000000ffff027224 */ /* 0x000fc600078e0a02 */
[----:B------:R-:W-:Y:S01]  /*0320*/  LEA.HI.SX32 R3, R3, -R16, 0x1a ;  /* 0x8000001003037211 */ /* 0x000fe200078fd2ff */
[----:B------:R-:W-:-:S03]  /*0330*/  IMAD R4, R4, R2, R5 ;  /* 0x0000000204047224 */ /* 0x000fc600078e0205 */
[----:B------:R-:W-:Y:S02]  /*0340*/  VIMNMX R11, R3, 0x8, PT ;  /* 0x00000008030b7848 */ /* 0x000fe40003fe0100 */
[----:B------:R-:W-:Y:S02]  /*0350*/  IABS R9, R4 ;  /* 0x0000000400097213 */ /* 0x000fe40000000000 */
[----:B------:R-:W-:-:S04]  /*0360*/  IABS R7, R11 ;  /* 0x0000000b00077213 */ /* 0x000fc80000000000 */
[----:B------:R-:W0:Y:S08]  /*0370*/  I2F.RP R0, R7 ;  /* 0x0000000700007306 */ /* 0x000e300000209400 */
[----:B0-----:R-:W0:Y:S02]  /*0380*/  MUFU.RCP R0, R0 ;  /* 0x0000000000007308 */ /* 0x001e240000001000 */
[----:B0-----:R-:W-:-:S06]  /*0390*/  VIADD R3, R0, 0xffffffe ;  /* 0x0ffffffe00037836 */ /* 0x001fcc0000000000 */
[----:B------:R-:W0:Y:S02]  /*03a0*/  F2I.FTZ.U32.TRUNC.NTZ R3, R3 ;  /* 0x0000000300037305 */ /* 0x000e24000021f000 */
[----:B0-----:R-:W-:-:S04]  /*03b0*/  IMAD.MOV R6, RZ, RZ, -R3 ;  /* 0x000000ffff067224 */ /* 0x001fc800078e0a03 */
[----:B------:R-:W-:Y:S01]  /*03c0*/  IMAD.MOV.U32 R2, RZ, RZ, R6 ;  /* 0x000000ffff027224 */ /* 0x000fe200078e0006 */
[----:B------:R-:W-:-:S03]  /*03d0*/  IABS R6, R11 ;  /* 0x0000000b00067213 */ /* 0x000fc60000000000 */
[----:B------:R-:W-:Y:S02]  /*03e0*/  IMAD R5, R2, R7, RZ ;  /* 0x0000000702057224 */ /* 0x000fe400078e02ff */
[----:B------:R-:W-:Y:S02]  /*03f0*/  IMAD.MOV.U32 R2, RZ, RZ, RZ ;  /* 0x000000ffff027224 */ /* 0x000fe400078e00ff */
[----:B------:R-:W-:Y:S02]  /*0400*/  IMAD.MOV R0, RZ, RZ, -R6 ;  /* 0x000000ffff007224 */ /* 0x000fe400078e0a06 */
[----:B------:R-:W-:Y:S02]  /*0410*/  IMAD.HI.U32 R2, R3, R5, R2 ;  /* 0x0000000503027227 */ /* 0x000fe400078e0002 */
[----:B------:R-:W0:Y:S04]  /*0420*/  LDC R3, c[0x0][0x230] ;  /* 0x00008c00ff037b82 */ /* 0x000e280000000800 */
[----:B------:R-:W-:-:S04]  /*0430*/  IMAD.HI.U32 R2, R2, R9, RZ ;  /* 0x0000000902027227 */ /* 0x000fc800078e00ff */
[----:B------:R-:W-:Y:S01]  /*0440*/  IMAD R0, R2, R0, R9 ;  /* 0x0000000002007224 */ /* 0x000fe200078e0209 */
[----:B------:R-:W-:-:S04]  /*0450*/  CS2R R8, SRZ ;  /* 0x0000000000087805 */ /* 0x000fc8000001ff00 */
[----:B------:R-:W-:Y:S01]  /*0460*/  ISETP.GT.U32.AND P1, PT, R7, R0, PT ;  /* 0x000000000700720c */ /* 0x000fe20003f24070 */
[----:B0-----:R-:W-:-:S12]  /*0470*/  VIADD R3, R3, 0x3f ;  /* 0x0000003f03037836 */ /* 0x001fd80000000000 */
[----:B------:R-:W-:Y:S02]  /*0480*/  @!P1 IMAD.IADD R0, R0, 0x1, -R7 ;  /* 0x0000000100009824 */ /* 0x000fe400078e0a07 */
[----:B------:R-:W-:Y:S01]  /*0490*/  @!P1 VIADD R2, R2, 0x1 ;  /* 0x0000000102029836 */ /* 0x000fe20000000000 */
[----:B------:R-:W-:Y:S02]  /*04a0*/  ISETP.NE.AND P1, PT, R11, RZ, PT ;  /* 0x000000ff0b00720c */ /* 0x000fe40003f25270 */
[----:B------:R-:W-:Y:S02]  /*04b0*/  ISETP.GE.U32.AND P0, PT, R0, R7, PT ;  /* 0x000000070000720c */ /* 0x000fe40003f06070 */
[----:B------:R-:W-:Y:S02]  /*04c0*/  CS2R R6, SRZ ;  /* 0x0000000000067805 */ /* 0x000fe4000001ff00 */
[----:B------:R-:W-:-:S04]  /*04d0*/  LOP3.LUT R0, R4, R11, RZ, 0x3c, !PT ;  /* 0x0000000b04007212 */ /* 0x000fc800078e3cff */
[----:B------:R-:W-:-:S05]  /*04e0*/  ISETP.GE.AND P2, PT, R0, RZ, PT ;  /* 0x000000ff0000720c */ /* 0x000fca0003f46270 */
[----:B------:R-:W-:Y:S01]  /*04f0*/  @P0 VIADD R2, R2, 0x1 ;  /* 0x0000000102020836 */ /* 0x000fe20000000000 */
[----:B------:R-:W-:-:S07]  /*0500*/  ISETP.GE.AND P0, PT, R3, 0x40, PT ;  /* 0x000000400300780c */ /* 0x000fce0003f06270 */
[----:B------:R-:W-:Y:S01]  /*0510*/  @!P2 IMAD.MOV R2, RZ, RZ, -R2 ;  /* 0x000000ffff02a224 */ /* 0x000fe200078e0a02 */
[----:B------:R-:W-:-:S05]  /*0520*/  @!P1 LOP3.LUT R2, RZ, R11, RZ, 0x33, !PT ;  /* 0x0000000bff029212 */ /* 0x000fca00078e33ff */
[----:B------:R-:W-:Y:S02]  /*0530*/  IMAD.MOV R0, RZ, RZ, -R2 ;  /* 0x000000ffff007224 */ /* 0x000fe400078e0a02 */
[----:B------:R-:W-:Y:S02]  /*0540*/  IMAD.SHL.U32 R17, R2, 0x100, RZ ;  /* 0x0000010002117824 */ /* 0x000fe400078e00ff */
[----:B------:R-:W-:Y:S01]  /*0550*/  IMAD R0, R11, R0, R4 ;  /* 0x000000000b007224 */ /* 0x000fe200078e0204 */
[----:B------:R-:W-:Y:S02]  /*0560*/  CS2R R10, SRZ ;  /* 0x00000000000a7805 */ /* 0x000fe4000001ff00 */
[----:B------:R-:W-:Y:S01]  /*0570*/  CS2R R4, SRZ ;  /* 0x0000000000047805 */ /* 0x000fe2000001ff00 */
[----:B------:R-:W-:Y:S01]  /*0580*/  IMAD.IADD R16, R16, 0x1, R0 ;  /* 0x0000000110107824 */ /* 0x000fe200078e0200 */
[----:B------:R-:W-:-:S03]  /*0590*/  SHF.R.U32.HI R0, RZ, 0x6, R95 ;  /* 0x00000006ff007819 */ /* 0x000fc6000001165f */
[----:B------:R-:W-:Y:S01]  /*05a0*/  IMAD R96, R16, 0x40, R43 ;  /* 0x0000004010607824 */ /* 0x000fe200078e022b */
[----:B------:R-:W-:-:S04]  /*05b0*/  SGXT.U32 R0, R0, 0x3 ;  /* 0x000000030000781a */ /* 0x000fc80000000000 */
[C---:B------:R-:W-:Y:S02]  /*05c0*/  LOP3.LUT R18, R17.reuse, R0, RZ, 0xfc, !PT ;  /* 0x0000000011127212 */ /* 0x040fe400078efcff */
[C-C-:B------:R-:W-:Y:S02]  /*05d0*/  LOP3.LUT R20, R17.reuse, 0x8, R0.reuse, 0xfe, !PT ;  /* 0x0000000811147812 */ /* 0x140fe400078efe00 */
[C-C-:B------:R-:W-:Y:S01]  /*05e0*/  LOP3.LUT R22, R17.reuse, 0x10, R0.reuse, 0xfe, !PT ;  /* 0x0000001011167812 */ /* 0x140fe200078efe00 */
[----:B------:R0:W-:Y:S01]  /*05f0*/  STL [R1+0x30], R18 ;  /* 0x0000301201007387 */ /* 0x0001e20000100800 */
[C-C-:B------:R-:W-:Y:S02]  /*0600*/  LOP3.LUT R56, R17.reuse, 0x18, R0.reuse, 0xfe, !PT ;  /* 0x0000001811387812 */ /* 0x140fe400078efe00 */
[C-C-:B------:R-:W-:Y:S01]  /*0610*/  LOP3.LUT R58, R17.reuse, 0x20, R0.reuse, 0xfe, !PT ;  /* 0x00000020113a7812 */ /* 0x140fe200078efe00 */
[----:B------:R0:W-:Y:S01]  /*0620*/  STL [R1+0x4c], R20 ;  /* 0x00004c1401007387 */ /* 0x0001e20000100800 */
[----:B------:R-:W-:-:S02]  /*0630*/  LOP3.LUT R60, R17, 0x28, R0, 0xfe, !PT ;  /* 0x00000028113c7812 */ /* 0x000fc400078efe00 */
[C-C-:B------:R-:W-:Y:S01]  /*0640*/  LOP3.LUT R62, R17.reuse, 0x30, R0.reuse, 0xfe, !PT ;  /* 0x00000030113e7812 */ /* 0x140fe200078efe00 */
[----:B------:R0:W-:Y:S01]  /*0650*/  STL [R1+0x48], R22 ;  /* 0x0000481601007387 */ /* 0x0001e20000100800 */
[----:B------:R-:W-:Y:S02]  /*0660*/  LOP3.LUT R64, R17, 0x38, R0, 0xfe, !PT ;  /* 0x0000003811407812 */ /* 0x000fe400078efe00 */
[C---:B------:R-:W-:Y:S01]  /*0670*/  LOP3.LUT R66, R18.reuse, 0x40, RZ, 0xfc, !PT ;  /* 0x0000004012427812 */ /* 0x040fe200078efcff */
[----:B------:R0:W-:Y:S01]  /*0680*/  STL [R1+0x44], R56 ;  /* 0x0000443801007387 */ /* 0x0001e20000100800 */
[C---:B------:R-:W-:Y:S02]  /*0690*/  LOP3.LUT R68, R18.reuse, 0x48, RZ, 0xfc, !PT ;  /* 0x0000004812447812 */ /* 0x040fe400078efcff */
[C---:B------:R-:W-:Y:S01]  /*06a0*/  LOP3.LUT R70, R18.reuse, 0x50, RZ, 0xfc, !PT ;  /* 0x0000005012467812 */ /* 0x040fe200078efcff */
[----:B------:R0:W-:Y:S01]  /*06b0*/  STL [R1+0x40], R58 ;  /* 0x0000403a01007387 */ /* 0x0001e20000100800 */
[----:B------:R-:W-:-:S02]  /*06c0*/  LOP3.LUT R72, R18, 0x58, RZ, 0xfc, !PT ;  /* 0x0000005812487812 */ /* 0x000fc400078efcff */
[C---:B------:R-:W-:Y:S01]  /*06d0*/  LOP3.LUT R74, R18.reuse, 0x60, RZ, 0xfc, !PT ;  /* 0x00000060124a7812 */ /* 0x040fe200078efcff */
[----:B------:R0:W-:Y:S01]  /*06e0*/  STL [R1+0x3c], R60 ;  /* 0x00003c3c01007387 */ /* 0x0001e20000100800 */
[C---:B------:R-:W-:Y:S02]  /*06f0*/  LOP3.LUT R76, R18.reuse, 0x68, RZ, 0xfc, !PT ;  /* 0x00000068124c7812 */ /* 0x040fe400078efcff */
        /* <DEDUP_REMOVED lines=26> */
[----:B------:R-:W-:-:S03]  /*08a0*/  LOP3.LUT R94, R18, 0xf8, RZ, 0xfc, !PT ;  /* 0x000000f8125e7812 */ /* 0x000fc600078efcff */
[----:B------:R0:W-:Y:S04]  /*08b0*/  STL [R1+0x94], R78 ;  /* 0x0000944e01007387 */ /* 0x0001e80000100800 */
        /* <DEDUP_REMOVED lines=16> */
[----:B------:R0:W-:Y:S01]  /*09c0*/  STL [R1+0x50], R96 ;  /* 0x0000506001007387 */ /* 0x0001e20000100800 */
[----:B------:R-:W-:Y:S05]  /*09d0*/  @!P0 BRA `(.L_x_0) ;  /* 0x0000003c006c8947 */ /* 0x000fea0003800000 */
[----:B------:R-:W-:Y:S01]  /*09e0*/  IABS R4, R29 ;  /* 0x0000001d00047213 */ /* 0x000fe20000000000 */
[----:B------:R-:W-:Y:S01]  /*09f0*/  ULDC UR4, c[0x0][0x234] ;  /* 0x00008d0000047ab9 */ /* 0x000fe20000000800 */
[----:B------:R-:W-:Y:S01]  /*0a00*/  IABS R2, R28 ;  /* 0x0000001c00027213 */ /* 0x000fe20000000000 */
[----:B------:R-:W-:Y:S01]  /*0a10*/  ULDC.64 UR6, c[0x0][0x210] ;  /* 0x0000840000067ab9 */ /* 0x000fe20000000a00 */
[----:B------:R-:W1:Y:S01]  /*0a20*/  I2F.RP R5, R4 ;  /* 0x0000000400057306 */ /* 0x000e620000209400 */
[----:B------:R-:W-:Y:S01]  /*0a30*/  IABS R13, R93 ;  /* 0x0000005d000d7213 */ /* 0x000fe20000000000 */
[----:B------:R-:W-:Y:S01]  /*0a40*/  UIADD3 UR5, UR12, 0x8000, URZ ;  /* 0x000080000c057890 */ /* 0x000fe2000fffe03f */
[----:B------:R-:W-:Y:S01]  /*0a50*/  IABS R23, R86 ;  /* 0x0000005600177213 */ /* 0x000fe20000000000 */
[----:B------:R-:W-:Y:S01]  /*0a60*/  ULDC UR24, c[0x0][0x230] ;  /* 0x00008c0000187ab9 */ /* 0x000fe20000000800 */
[----:B------:R-:W-:Y:S01]  /*0a70*/  IABS R27, R84 ;  /* 0x00000054001b7213 */ /* 0x000fe20000000000 */
[----:B------:R-:W-:Y:S01]  /*0a80*/  USHF.R.U32.HI UR5, URZ, 0x4, UR5 ;  /* 0x000000043f057899 */ /* 0x000fe20008011605 */
[----:B------:R-:W-:Y:S01]  /*0a90*/  IABS R35, R81 ;  /* 0x0000005100237213 */ /* 0x000fe20000000000 */
[----:B------:R-:W2:Y:S01]  /*0aa0*/  I2F.RP R10, R2 ;  /* 0x00000002000a7306 */ /* 0x000ea20000209400 */
[----:B------:R-:W-:Y:S01]  /*0ab0*/  IABS R39, R79 ;  /* 0x0000004f00277213 */ /* 0x000fe20000000000 */
[----:B------:R-:W-:Y:S01]  /*0ac0*/  USGXT.U32 UR13, UR5, 0xe ;  /* 0x0000000e050d789a */ /* 0x000fe20008000000 */
[----:B------:R-:W-:-:S02]  /*0ad0*/  IABS R47, R76 ;  /* 0x0000004c002f7213 */ /* 0x000fc40000000000 */
[----:B------:R-:W-:Y:S01]  /*0ae0*/  IABS R51, R72 ;  /* 0x0000004800337213 */ /* 0x000fe20000000000 */
[----:B------:R-:W-:Y:S01]  /*0af0*/  UIADD3 UR8, UP0, UR13, 0x80, URZ ;  /* 0x000000800d087890 */ /* 0x000fe2000ff1e03f */
[----:B------:R-:W-:Y:S01]  /*0b00*/  IABS R57, R66 ;  /* 0x0000004200397213 */ /* 0x000fe20000000000 */
[----:B-1----:R-:W1:Y:S01]  /*0b10*/  MUFU.RCP R5, R5 ;  /* 0x0000000500057308 */ /* 0x002e620000001000 */
[----:B------:R-:W-:Y:S02]  /*0b20*/  IABS R61, R62 ;  /* 0x0000003e003d7213 */ /* 0x000fe40000000000 */
[----:B------:R-:W-:Y:S02]  /*0b30*/  IABS R12, R94 ;  /* 0x0000005e000c7213 */ /* 0x000fe40000000000 */
[----:B------:R-:W-:Y:S02]  /*0b40*/  IABS R73, R18 ;  /* 0x0000001200497213 */ /* 0x000fe40000000000 */
[----:B------:R-:W-:Y:S01]  /*0b50*/  IABS R14, R92 ;  /* 0x0000005c000e7213 */ /* 0x000fe20000000000 */
[----:B--2---:R-:W2:Y:S01]  /*0b60*/  MUFU.RCP R10, R10 ;  /* 0x0000000a000a7308 */ /* 0x004ea20000001000 */
[----:B------:R-:W-:-:S02]  /*0b70*/  IABS R15, R91 ;  /* 0x0000005b000f7213 */ /* 0x000fc40000000000 */
[----:B------:R-:W-:Y:S02]  /*0b80*/  IABS R19, R88 ;  /* 0x0000005800137213 */ /* 0x000fe40000000000 */
[----:B------:R-:W-:Y:S02]  /*0b90*/  IABS R21, R87 ;  /* 0x0000005700157213 */ /* 0x000fe40000000000 */
[----:B------:R-:W-:Y:S01]  /*0ba0*/  IABS R25, R85 ;  /* 0x0000005500197213 */ /* 0x000fe20000000000 */
[----:B-1----:R-:W-:Y:S01]  /*0bb0*/  VIADD R6, R5, 0xffffffe ;  /* 0x0ffffffe05067836 */ /* 0x002fe20000000000 */
[----:B------:R-:W-:Y:S02]  /*0bc0*/  IABS R31, R83 ;  /* 0x00000053001f7213 */ /* 0x000fe40000000000 */
[----:B------:R-:W-:Y:S01]  /*0bd0*/  IABS R37, R80 ;  /* 0x0000005000257213 */ /* 0x000fe20000000000 */
[----:B------:R1:W3:Y:S01]  /*0be0*/  F2I.FTZ.U32.TRUNC.NTZ R7, R6 ;  /* 0x0000000600077305 */ /* 0x0002e2000021f000 */
[----:B------:R-:W-:-:S02]  /*0bf0*/  IABS R33, R82 ;  /* 0x0000005200217213 */ /* 0x000fc40000000000 */
[----:B------:R-:W-:Y:S01]  /*0c00*/  IABS R41, R78 ;  /* 0x0000004e00297213 */ /* 0x000fe20000000000 */
[----:B--2---:R-:W-:Y:S01]  /*0c10*/  VIADD R8, R10, 0xffffffe ;  /* 0x0ffffffe0a087836 */ /* 0x004fe20000000000 */
[----:B------:R-:W-:Y:S02]  /*0c20*/  IABS R45, R77 ;  /* 0x0000004d002d7213 */ /* 0x000fe40000000000 */
[----:B------:R-:W-:Y:S01]  /*0c30*/  IABS R49, R74 ;  /* 0x0000004a00317213 */ /* 0x000fe20000000000 */
[----:B------:R2:W4:Y:S01]  /*0c40*/  F2I.FTZ.U32.TRUNC.NTZ R9, R8 ;  /* 0x0000000800097305 */ /* 0x000522000021f000 */
[----:B-1----:R-:W-:Y:S01]  /*0c50*/  IMAD.MOV.U32 R6, RZ, RZ, RZ ;  /* 0x000000ffff067224 */ /* 0x002fe200078e00ff */
[----:B------:R-:W-:Y:S02]  /*0c60*/  IABS R53, R70 ;  /* 0x0000004600357213 */ /* 0x000fe40000000000 */
[----:B------:R-:W-:Y:S02]  /*0c70*/  IABS R59, R64 ;  /* 0x00000040003b7213 */ /* 0x000fe40000000000 */
[----:B------:R-:W-:Y:S01]  /*0c80*/  IABS R55, R68 ;  /* 0x0000004400377213 */ /* 0x000fe20000000000 */
[----:B---3--:R-:W-:Y:S01]  /*0c90*/  IMAD.MOV R11, RZ, RZ, -R7 ;  /* 0x000000ffff0b7224 */ /* 0x008fe200078e0a07 */
[----:B------:R-:W-:Y:S01]  /*0ca0*/  IABS R65, R60 ;  /* 0x0000003c00417213 */ /* 0x000fe20000000000 */
[----:B--2---:R-:W-:Y:S01]  /*0cb0*/  IMAD.MOV.U32 R8, RZ, RZ, RZ ;  /* 0x000000ffff087224 */ /* 0x004fe200078e00ff */
[----:B------:R-:W-:Y:S01]  /*0cc0*/  IABS R63, R58 ;  /* 0x0000003a003f7213 */ /* 0x000fe20000000000 */
[----:B------:R-:W-:Y:S01]  /*0cd0*/  IMAD R11, R11, R4, RZ ;  /* 0x000000040b0b7224 */ /* 0x000fe200078e02ff */
[----:B------:R-:W-:-:S02]  /*0ce0*/  IABS R67, R56 ;  /* 0x0000003800437213 */ /* 0x000fc40000000000 */
[----:B------:R-:W-:Y:S01]  /*0cf0*/  IABS R69, R22 ;  /* 0x0000001600457213 */ /* 0x000fe20000000000 */
[----:B------:R-:W-:Y:S01]  /*0d00*/  IMAD.HI.U32 R7, R7, R11, R6 ;  /* 0x0000000b07077227 */ /* 0x000fe200078e0006 */
[----:B------:R-:W-:Y:S02]  /*0d10*/  IABS R71, R20 ;  /* 0x0000001400477213 */ /* 0x000fe40000000000 */
[----:B------:R-:W-:Y:S01]  /*0d20*/  IABS R75, R96 ;  /* 0x00000060004b7213 */ /* 0x000fe20000000000 */
[----:B----4-:R-:W-:Y:S02]  /*0d30*/  IMAD.MOV R17, RZ, RZ, -R9 ;  /* 0x000000ffff117224 */ /* 0x010fe400078e0a09 */
[----:B------:R-:W-:-:S04]  /*0d40*/  IMAD.HI.U32 R10, R7, R13, RZ ;  /* 0x0000000d070a7227 */ /* 0x000fc800078e00ff */
[----:B------:R-:W-:Y:S02]  /*0d50*/  IMAD R17, R17, R2, RZ ;  /* 0x0000000211117224 */ /* 0x000fe400078e02ff */
[----:B------:R-:W-:Y:S02]  /*0d60*/  IMAD.MOV R10, RZ, RZ, -R10 ;  /* 0x000000ffff0a7224 */ /* 0x000fe400078e0a0a */
[----:B------:R-:W-:Y:S01]  /*0d70*/  IMAD.HI.U32 R6, R9, R17, R8 ;  /* 0x0000001109067227 */ /* 0x000fe200078e0008 */
[----:B------:R-:W-:-:S03]  /*0d80*/  IABS R17, R89 ;  /* 0x0000005900117213 */ /* 0x000fc60000000000 */
[----:B------:R-:W-:Y:S02]  /*0d90*/  IMAD R9, R4, R10, R13 ;  /* 0x0000000a04097224 */ /* 0x000fe400078e020d */
[----:B------:R-:W-:-:S03]  /*0da0*/  IMAD.HI.U32 R10, R7, R17, RZ ;  /* 0x00000011070a7227 */ /* 0x000fc600078e00ff */
[----:B------:R-:W-:Y:S01]  /*0db0*/  ISETP.GT.U32.AND P1, PT, R4, R9, PT ;  /* 0x000000090400720c */ /* 0x000fe20003f24070 */
[----:B------:R-:W-:Y:S02]  /*0dc0*/  IMAD.MOV R16, RZ, RZ, -R10 ;  /* 0x000000ffff107224 */ /* 0x000fe400078e0a0a */
[----:B------:R-:W-:-:S04]  /*0dd0*/  IMAD.HI.U32 R10, R7, R23, RZ ;  /* 0x00000017070a7227 */ /* 0x000fc800078e00ff */
[----:B------:R-:W-:Y:S02]  /*0de0*/  IMAD.MOV R10, RZ, RZ, -R10 ;  /* 0x000000ffff0a7224 */ /* 0x000fe400078e0a0a */
[C---:B------:R-:W-:Y:S02]  /*0df0*/  IMAD R17, R4.reuse, R16, R17 ;  /* 0x0000001004117224 */ /* 0x040fe400078e0211 */
[----:B------:R-:W-:Y:S02]  /*0e00*/  IMAD R23, R4, R10, R23 ;  /* 0x0000000a04177224 */ /* 0x000fe400078e0217 */
[----:B------:R-:W-:-:S04]  /*0e10*/  IMAD.HI.U32 R10, R7, R27, RZ ;  /* 0x0000001b070a7227 */ /* 0x000fc800078e00ff */
        /* <DEDUP_REMOVED lines=20> */
[----:B------:R-:W-:-:S04]  /*0f60*/  IMAD.HI.U32 R10, R7, R73, RZ ;  /* 0x00000049070a7227 */ /* 0x000fc800078e00ff */
[----:B------:R-:W-:Y:S02]  /*0f70*/  IMAD.MOV R5, RZ, RZ, -R5 ;  /* 0x000000ffff057224 */ /* 0x000fe400078e0a05 */
[----:B------:R-:W-:Y:S02]  /*0f80*/  IMAD.MOV R10, RZ, RZ, -R10 ;  /* 0x000000ffff0a7224 */ /* 0x000fe400078e0a0a */
[----:B------:R-:W-:-:S04]  /*0f90*/  IMAD.HI.U32 R11, R7, R14, RZ ;  /* 0x0000000e070b7227 */ /* 0x000fc800078e00ff */
[C---:B------:R-:W-:Y:S01]  /*0fa0*/  IMAD R5, R4.reuse, R5, R12 ;  /* 0x0000000504057224 */ /* 0x040fe200078e020c */
[----:B------:R-:W-:Y:S01]  /*0fb0*/  IABS R12, R90 ;  /* 0x0000005a000c7213 */ /* 0x000fe20000000000 */
[C---:B------:R-:W-:Y:S02]  /*0fc0*/  IMAD R73, R4.reuse, R10, R73 ;  /* 0x0000000a04497224 */ /* 0x040fe400078e0249 */
[----:B------:R-:W-:Y:S01]  /*0fd0*/  IMAD.HI.U32 R8, R7, R15, RZ ;  /* 0x0000000f07087227 */ /* 0x000fe200078e00ff */
[C---:B------:R-:W-:Y:S02]  /*0fe0*/  ISETP.GT.U32.AND P0, PT, R4.reuse, R5, PT ;  /* 0x000000050400720c */ /* 0x040fe40003f04070 */
[----:B------:R-:W-:Y:S01]  /*0ff0*/  ISETP.GT.U32.AND P5, PT, R4, R73, PT ;  /* 0x000000490400720c */ /* 0x000fe20003fa4070 */
[----:B------:R-:W-:Y:S02]  /*1000*/  IMAD.MOV R11, RZ, RZ, -R11 ;  /* 0x000000ffff0b7224 */ /* 0x000fe400078e0a0b */
[----:B------:R-:W-:-:S02]  /*1010*/  IMAD.MOV R8, RZ, RZ, -R8 ;  /* 0x000000ffff087224 */ /* 0x000fc400078e0a08 */
[C---:B------:R-:W-:Y:S02]  /*1020*/  IMAD R11, R4.reuse, R11, R14 ;  /* 0x0000000b040b7224 */ /* 0x040fe400078e020e */
[----:B------:R-:W-:Y:S02]  /*1030*/  IMAD.MOV.U32 R14, RZ, RZ, R12 ;  /* 0x000000ffff0e7224 */ /* 0x000fe400078e000c */
[C---:B------:R-:W-:Y:S01]  /*1040*/  IMAD R13, R4.reuse, R8, R15 ;  /* 0x00000008040d7224 */ /* 0x040fe200078e020f */
[----:B------:R-:W-:Y:S01]  /*1050*/  ISETP.GT.U32.AND P4, PT, R4, R11, PT ;  /* 0x0000000b0400720c */ /* 0x000fe20003f84070 */
[----:B------:R-:W-:-:S03]  /*1060*/  IMAD.HI.U32 R8, R7, R14, RZ ;  /* 0x0000000e07087227 */ /* 0x000fc600078e00ff */
[C---:B------:R-:W-:Y:S01]  /*1070*/  ISETP.GT.U32.AND P2, PT, R4.reuse, R13, PT ;  /* 0x0000000d0400720c */ /* 0x040fe20003f44070 */
[----:B------:R-:W-:Y:S02]  /*1080*/  IMAD.MOV R15, RZ, RZ, -R8 ;  /* 0x000000ffff0f7224 */ /* 0x000fe400078e0a08 */
[----:B------:R-:W-:Y:S02]  /*1090*/  @!P5 IMAD.IADD R73, R73, 0x1, -R4 ;  /* 0x000000014949d824 */ /* 0x000fe400078e0a04 */
[----:B------:R-:W-:Y:S02]  /*10a0*/  IMAD R15, R4, R15, R14 ;  /* 0x0000000f040f7224 */ /* 0x000fe400078e020e */
[----:B------:R-:W-:-:S03]  /*10b0*/  IMAD.HI.U32 R8, R7, R19, RZ ;  /* 0x0000001307087227 */ /* 0x000fc600078e00ff */
[C---:B------:R-:W-:Y:S01]  /*10c0*/  ISETP.GT.U32.AND P3, PT, R4.reuse, R15, PT ;  /* 0x0000000f0400720c */ /* 0x040fe20003f64070 */
[----:B------:R-:W-:Y:S01]  /*10d0*/  @!P0 IMAD.IADD R5, R5, 0x1, -R4 ;  /* 0x0000000105058824 */ /* 0x000fe200078e0a04 */
[C---:B------:R-:W-:Y:S01]  /*10e0*/  ISETP.GT.U32.AND P0, PT, R4.reuse, R73, PT ;  /* 0x000000490400720c */ /* 0x040fe20003f04070 */
[----:B------:R-:W-:Y:S02]  /*10f0*/  IMAD.MOV R8, RZ, RZ, -R8 ;  /* 0x000000ffff087224 */ /* 0x000fe400078e0a08 */
[----:B------:R-:W-:Y:S01]  /*1100*/  @!P1 IMAD.IADD R9, R9, 0x1, -R4 ;  /* 0x0000000109099824 */ /* 0x000fe200078e0a04 */
[C---:B------:R-:W-:Y:S01]  /*1110*/  ISETP.GT.U32.AND P1, PT, R4.reuse, R5, PT ;  /* 0x000000050400720c */ /* 0x040fe20003f24070 */
[----:B------:R-:W-:Y:S02]  /*1120*/  IMAD R19, R4, R8, R19 ;  /* 0x0000000804137224 */ /* 0x000fe400078e0213 */
[----:B------:R-:W-:-:S04]  /*1130*/  IMAD.HI.U32 R12, R7, R21, RZ ;  /* 0x00000015070c7227 */ /* 0x000fc800078e00ff */
[----:B------:R-:W-:-:S04]  /*1140*/  IMAD.HI.U32 R8, R7, R25, RZ ;  /* 0x0000001907087227 */ /* 0x000fc800078e00ff */
[----:B------:R-:W-:Y:S01]  /*1150*/  @!P2 IMAD.IADD R13, R13, 0x1, -R4 ;  /* 0x000000010d0da824 */ /* 0x000fe200078e0a04 */
[C---:B------:R-:W-:Y:S01]  /*1160*/  ISETP.GT.U32.AND P2, PT, R4.reuse, R9, PT ;  /* 0x000000090400720c */ /* 0x040fe20003f44070 */
[----:B------:R-:W-:Y:S02]  /*1170*/  IMAD.MOV R12, RZ, RZ, -R12 ;  /* 0x000000ffff0c7224 */ /* 0x000fe400078e0a0c */
[----:B------:R-:W-:Y:S01]  /*1180*/  IMAD.MOV R14, RZ, RZ, -R8 ;  /* 0x000000ffff0e7224 */ /* 0x000fe200078e0a08 */
[C---:B------:R-:W-:Y:S01]  /*1190*/  ISETP.GT.U32.AND P5, PT, R4.reuse, R13, PT ;  /* 0x0000000d0400720c */ /* 0x040fe20003fa4070 */
[----:B------:R-:W-:Y:S01]  /*11a0*/  @!P4 IMAD.IADD R11, R11, 0x1, -R4 ;  /* 0x000000010b0bc824 */ /* 0x000fe200078e0a04 */
[----:B------:R-:W-:Y:S01]  /*11b0*/  ISETP.GT.U32.AND P4, PT, R4, R17, PT ;  /* 0x000000110400720c */ /* 0x000fe20003f84070 */
[----:B------:R-:W-:-:S04]  /*11c0*/  IMAD.HI.U32 R8, R7, R31, RZ ;  /* 0x0000001f07087227 */ /* 0x000fc800078e00ff */
[C---:B------:R-:W-:Y:S02]  /*11d0*/  IMAD R21, R4.reuse, R12, R21 ;  /* 0x0000000c04157224 */ /* 0x040fe400078e0215 */
[--C-:B------:R-:W-:Y:S01]  /*11e0*/  @!P3 IMAD.IADD R15, R15, 0x1, -R4.reuse ;  /* 0x000000010f0fb824 */ /* 0x100fe200078e0a04 */
[C---:B------:R-:W-:Y:S01]  /*11f0*/  ISETP.GT.U32.AND P3, PT, R4.reuse, R11, PT ;  /* 0x0000000b0400720c */ /* 0x040fe20003f64070 */
[----:B------:R-:W-:Y:S01]  /*1200*/  @!P0 IMAD.IADD R73, R73, 0x1, -R4 ;  /* 0x0000000149498824 */ /* 0x000fe200078e0a04 */
[C---:B------:R-:W-:Y:S01]  /*1210*/  ISETP.GT.U32.AND P0, PT, R4.reuse, R19, PT ;  /* 0x000000130400720c */ /* 0x040fe20003f04070 */
[----:B------:R-:W-:Y:S01]  /*1220*/  IMAD.MOV R8, RZ, RZ, -R8 ;  /* 0x000000ffff087224 */ /* 0x000fe200078e0a08 */
[C---:B------:R-:W-:Y:S01]  /*1230*/  ISETP.GT.U32.AND P6, PT, R4.reuse, R15, PT ;  /* 0x0000000f0400720c */ /* 0x040fe20003fc4070 */
[----:B------:R-:W-:Y:S01]  /*1240*/  @!P1 IMAD.IADD R5, R5, 0x1, -R4 ;  /* 0x0000000105059824 */ /* 0x000fe200078e0a04 */
[C---:B------:R-:W-:Y:S01]  /*1250*/  ISETP.GT.U32.AND P1, PT, R4.reuse, R21, PT ;  /* 0x000000150400720c */ /* 0x040fe20003f24070 */
[----:B------:R-:W-:-:S02]  /*1260*/  IMAD R31, R4, R8, R31 ;  /* 0x00000008041f7224 */ /* 0x000fc400078e021f */
[----:B------:R-:W-:-:S04]  /*1270*/  IMAD.HI.U32 R8, R7, R37, RZ ;  /* 0x0000002507087227 */ /* 0x000fc800078e00ff */
[----:B------:R-:W-:Y:S01]  /*1280*/  @!P2 IMAD.IADD R9, R9, 0x1, -R4 ;  /* 0x000000010909a824 */ /* 0x000fe200078e0a04 */
[C---:B------:R-:W-:Y:S01]  /*1290*/  ISETP.GT.U32.AND P2, PT, R4.reuse, R23, PT ;  /* 0x000000170400720c */ /* 0x040fe20003f44070 */
[----:B------:R-:W-:Y:S02]  /*12a0*/  IMAD R25, R4, R14, R25 ;  /* 0x0000000e04197224 */ /* 0x000fe400078e0219 */
[----:B------:R-:W-:Y:S02]  /*12b0*/  IMAD.MOV R14, RZ, RZ, -R8 ;  /* 0x000000ffff0e7224 */ /* 0x000fe400078e0a08 */
[----:B------:R-:W-:-:S04]  /*12c0*/  IMAD.HI.U32 R12, R7, R33, RZ ;  /* 0x00000021070c7227 */ /* 0x000fc800078e00ff */
[C---:B------:R-:W-:Y:S02]  /*12d0*/  IMAD R37, R4.reuse, R14, R37 ;  /* 0x0000000e04257224 */ /* 0x040fe400078e0225 */
[--C-:B------:R-:W-:Y:S01]  /*12e0*/  @!P3 IMAD.IADD R11, R11, 0x1, -R4.reuse ;  /* 0x000000010b0bb824 */ /* 0x100fe200078e0a04 */
[C---:B------:R-:W-:Y:S01]  /*12f0*/  ISETP.GT.U32.AND P3, PT, R4.reuse, R25, PT ;  /* 0x000000190400720c */ /* 0x040fe20003f64070 */
[----:B------:R-:W-:Y:S01]  /*1300*/  @!P0 IMAD.IADD R19, R19, 0x1, -R4 ;  /* 0x0000000113138824 */ /* 0x000fe200078e0a04 */
[----:B------:R-:W-:Y:S01]  /*1310*/  ISETP.GT.U32.AND P0, PT, R4, R35, PT ;  /* 0x000000230400720c */ /* 0x000fe20003f04070 */
[----:B------:R-:W-:Y:S02]  /*1320*/  IMAD.MOV R12, RZ, RZ, -R12 ;  /* 0x000000ffff0c7224 */ /* 0x000fe400078e0a0c */
[----:B------:R-:W-:-:S04]  /*1330*/  IMAD.HI.U32 R8, R7, R41, RZ ;  /* 0x0000002907087227 */ /* 0x000fc800078e00ff */
[--C-:B------:R-:W-:Y:S01]  /*1340*/  @!P5 IMAD.IADD R13, R13, 0x1, -R4.reuse ;  /* 0x000000010d0dd824 */ /* 0x100fe200078e0a04 */
[C---:B------:R-:W-:Y:S01]  /*1350*/  ISETP.GT.U32.AND P5, PT, R4.reuse, R27, PT ;  /* 0x0000001b0400720c */ /* 0x040fe20003fa4070 */
[----:B------:R-:W-:Y:S01]  /*1360*/  @!P1 IMAD.IADD R21, R21, 0x1, -R4 ;  /* 0x0000000115159824 */ /* 0x000fe200078e0a04 */
[C---:B------:R-:W-:Y:S01]  /*1370*/  ISETP.GT.U32.AND P1, PT, R4.reuse, R37, PT ;  /* 0x000000250400720c */ /* 0x040fe20003f24070 */
[----:B------:R-:W-:Y:S02]  /*1380*/  IMAD R33, R4, R12, R33 ;  /* 0x0000000c04217224 */ /* 0x000fe400078e0221 */
[----:B------:R-:W-:-:S04]  /*1390*/  IMAD.HI.U32 R12, R7, R45, RZ ;  /* 0x0000002d070c7227 */ /* 0x000fc800078e00ff */
[----:B------:R-:W-:Y:S02]  /*13a0*/  IMAD.MOV R8, RZ, RZ, -R8 ;  /* 0x000000ffff087224 */ /* 0x000fe400078e0a08 */
[----:B------:R-:W-:Y:S01]  /*13b0*/  @!P2 IMAD.IADD R23, R23, 0x1, -R4 ;  /* 0x000000011717a824 */ /* 0x000fe200078e0a04 */
[C---:B------:R-:W-:Y:S01]  /*13c0*/  ISETP.GT.U32.AND P2, PT, R4.reuse, R39, PT ;  /* 0x000000270400720c */ /* 0x040fe20003f44070 */
[----:B------:R-:W-:Y:S02]  /*13d0*/  IMAD.MOV R12, RZ, RZ, -R12 ;  /* 0x000000ffff0c7224 */ /* 0x000fe400078e0a0c */
[C---:B------:R-:W-:Y:S02]  /*13e0*/  IMAD R41, R4.reuse, R8, R41 ;  /* 0x0000000804297224 */ /* 0x040fe400078e0229 */
[----:B------:R-:W-:Y:S01]  /*13f0*/  @!P6 IMAD.IADD R15, R15, 0x1, -R4 ;  /* 0x000000010f0fe824 */ /* 0x000fe200078e0a04 */
[C---:B------:R-:W-:Y:S01]  /*1400*/  ISETP.GT.U32.AND P6, PT, R4.reuse, R31, PT ;  /* 0x0000001f0400720c */ /* 0x040fe20003fc4070 */
[----:B------:R-:W-:-:S02]  /*1410*/  IMAD R45, R4, R12, R45 ;  /* 0x0000000c042d7224 */ /* 0x000fc400078e022d */
[--C-:B------:R-:W-:Y:S01]  /*1420*/  @!P3 IMAD.IADD R25, R25, 0x1, -R4.reuse ;  /* 0x000000011919b824 */ /* 0x100fe200078e0a04 */
[C---:B------:R-:W-:Y:S01]  /*1430*/  ISETP.GT.U32.AND P3, PT, R4.reuse, R41, PT ;  /* 0x000000290400720c */ /* 0x040fe20003f64070 */
[----:B------:R-:W-:Y:S01]  /*1440*/  @!P0 IMAD.IADD R35, R35, 0x1, -R4 ;  /* 0x0000000123238824 */ /* 0x000fe200078e0a04 */
[----:B------:R-:W-:Y:S01]  /*1450*/  ISETP.GT.U32.AND P0, PT, R4, R21, PT ;  /* 0x000000150400720c */ /* 0x000fe20003f04070 */
[----:B------:R-:W-:-:S04]  /*1460*/  IMAD.HI.U32 R8, R7, R49, RZ ;  /* 0x0000003107087227 */ /* 0x000fc800078e00ff */
[--C-:B------:R-:W-:Y:S01]  /*1470*/  @!P4 IMAD.IADD R17, R17, 0x1, -R4.reuse ;  /* 0x000000011111c824 */ /* 0x100fe200078e0a04 */
[C---:B------:R-:W-:Y:S01]  /*1480*/  ISETP.GT.U32.AND P4, PT, R4.reuse, R33, PT ;  /* 0x000000210400720c */ /* 0x040fe20003f84070 */
[--C-:B------:R-:W-:Y:S01]  /*1490*/  @!P5 IMAD.IADD R27, R27, 0x1, -R4.reuse ;  /* 0x000000011b1bd824 */ /* 0x100fe200078e0a04 */
[C---:B------:R-:W-:Y:S01]  /*14a0*/  ISETP.GT.U32.AND P5, PT, R4.reuse, R45, PT ;  /* 0x0000002d0400720c */ /* 0x040fe20003fa4070 */
[--C-:B------:R-:W-:Y:S01]  /*14b0*/  @!P1 IMAD.IADD R37, R37, 0x1, -R4.reuse ;  /* 0x0000000125259824 */ /* 0x100fe200078e0a04 */
[C---:B------:R-:W-:Y:S01]  /*14c0*/  ISETP.GT.U32.AND P1, PT, R4.reuse, R23, PT ;  /* 0x000000170400720c */ /* 0x040fe20003f24070 */
[----:B------:R-:W-:Y:S01]  /*14d0*/  @!P2 IMAD.IADD R39, R39, 0x1, -R4 ;  /* 0x000000012727a824 */ /* 0x000fe200078e0a04 */
[----:B------:R-:W-:Y:S01]  /*14e0*/  ISETP.GT.U32.AND P2, PT, R4, R25, PT ;  /* 0x000000190400720c */ /* 0x000fe20003f44070 */
[----:B------:R-:W-:Y:S02]  /*14f0*/  IMAD.MOV R14, RZ, RZ, -R8 ;  /* 0x000000ffff0e7224 */ /* 0x000fe400078e0a08 */
[----:B------:R-:W-:-:S04]  /*1500*/  IMAD.HI.U32 R8, R7, R53, RZ ;  /* 0x0000003507087227 */ /* 0x000fc800078e00ff */
[----:B------:R-:W-:Y:S01]  /*1510*/  @!P6 IMAD.IADD R31, R31, 0x1, -R4 ;  /* 0x000000011f1fe824 */ /* 0x000fe200078e0a04 */
[C---:B------:R-:W-:Y:S01]  /*1520*/  ISETP.GT.U32.AND P6, PT, R4.reuse, R17, PT ;  /* 0x000000110400720c */ /* 0x040fe20003fc4070 */
[----:B------:R-:W-:Y:S02]  /*1530*/  IMAD.MOV R8, RZ, RZ, -R8 ;  /* 0x000000ffff087224 */ /* 0x000fe400078e0a08 */
[--C-:B------:R-:W-:Y:S01]  /*1540*/  @!P3 IMAD.IADD R41, R41, 0x1, -R4.reuse ;  /* 0x000000012929b824 */ /* 0x100fe200078e0a04 */
[C---:B------:R-:W-:Y:S01]  /*1550*/  ISETP.GT.U32.AND P3, PT, R4.reuse, R27, PT ;  /* 0x0000001b0400720c */ /* 0x040fe20003f64070 */
[----:B------:R-:W-:Y:S01]  /*1560*/  @!P0 IMAD.IADD R21, R21, 0x1, -R4 ;  /* 0x0000000115158824 */ /* 0x000fe200078e0a04 */
[C---:B------:R-:W-:Y:S01]  /*1570*/  ISETP.GT.U32.AND P0, PT, R4.reuse, R35, PT ;  /* 0x000000230400720c */ /* 0x040fe20003f04070 */
[----:B------:R-:W-:Y:S02]  /*1580*/  IMAD R53, R4, R8, R53 ;  /* 0x0000000804357224 */ /* 0x000fe400078e0235 */
[----:B------:R-:W-:-:S04]  /*1590*/  IMAD.HI.U32 R8, R7, R59, RZ ;  /* 0x0000003b07087227 */ /* 0x000fc800078e00ff */
[--C-:B------:R-:W-:Y:S01]  /*15a0*/  @!P4 IMAD.IADD R33, R33, 0x1, -R4.reuse ;  /* 0x000000012121c824 */ /* 0x100fe200078e0a04 */
[C---:B------:R-:W-:Y:S01]  /*15b0*/  ISETP.GT.U32.AND P4, PT, R4.reuse, R19, PT ;  /* 0x000000130400720c */ /* 0x040fe20003f84070 */
[--C-:B------:R-:W-:Y:S01]  /*15c0*/  @!P5 IMAD.IADD R45, R45, 0x1, -R4.reuse ;  /* 0x000000012d2dd824 */ /* 0x100fe200078e0a04 */
[C---:B------:R-:W-:Y:S01]  /*15d0*/  ISETP.GT.U32.AND P5, PT, R4.reuse, R31, PT ;  /* 0x0000001f0400720c */ /* 0x040fe20003fa4070 */
[----:B------:R-:W-:Y:S01]  /*15e0*/  @!P1 IMAD.IADD R23, R23, 0x1, -R4 ;  /* 0x0000000117179824 */ /* 0x000fe200078e0a04 */
[----:B------:R-:W-:Y:S01]  /*15f0*/  ISETP.GT.U32.AND P1, PT, R4, R37, PT ;  /* 0x000000250400720c */ /* 0x000fe20003f24070 */
[----:B------:R-:W-:-:S04]  /*1600*/  IMAD.HI.U32 R12, R7, R55, RZ ;  /* 0x00000037070c7227 */ /* 0x000fc800078e00ff */
[C---:B------:R-:W-:Y:S02]  /*1610*/  IMAD R49, R4.reuse, R14, R49 ;  /* 0x0000000e04317224 */ /* 0x040fe400078e0231 */
[----:B------:R-:W-:Y:S01]  /*1620*/  @!P2 IMAD.IADD R25, R25, 0x1, -R4 ;  /* 0x000000011919a824 */ /* 0x000fe200078e0a04 */
[----:B------:R-:W-:Y:S01]  /*1630*/  ISETP.GT.U32.AND P2, PT, R4, R39, PT ;  /* 0x000000270400720c */ /* 0x000fe20003f44070 */
[----:B------:R-:W-:Y:S02]  /*1640*/  IMAD.MOV R14, RZ, RZ, -R8 ;  /* 0x000000ffff0e7224 */ /* 0x000fe400078e0a08 */
[----:B------:R-:W-:-:S04]  /*1650*/  IMAD.HI.U32 R8, R7, R65, RZ ;  /* 0x0000004107087227 */ /* 0x000fc800078e00ff */
[----:B------:R-:W-:Y:S01]  /*1660*/  @!P6 IMAD.IADD R17, R17, 0x1, -R4 ;  /* 0x000000011111e824 */ /* 0x000fe200078e0a04 */
[C---:B------:R-:W-:Y:S01]  /*1670*/  ISETP.GT.U32.AND P6, PT, R4.reuse, R33, PT ;  /* 0x000000210400720c */ /* 0x040fe20003fc4070 */
[----:B------:R-:W-:Y:S02]  /*1680*/  IMAD.MOV R12, RZ, RZ, -R12 ;  /* 0x000000ffff0c7224 */ /* 0x000fe400078e0a0c */
[----:B------:R-:W-:Y:S02]  /*1690*/  IMAD.MOV R8, RZ, RZ, -R8 ;  /* 0x000000ffff087224 */ /* 0x000fe400078e0a08 */
[--C-:B------:R-:W-:Y:S01]  /*16a0*/  @!P3 IMAD.IADD R27, R27, 0x1, -R4.reuse ;  /* 0x000000011b1bb824 */ /* 0x100fe200078e0a04 */
[C---:B------:R-:W-:Y:S01]  /*16b0*/  ISETP.GT.U32.AND P3, PT, R4.reuse, R41, PT ;  /* 0x000000290400720c */ /* 0x040fe20003f64070 */
[----:B------:R-:W-:Y:S01]  /*16c0*/  @!P0 IMAD.IADD R35, R35, 0x1, -R4 ;  /* 0x0000000123238824 */ /* 0x000fe200078e0a04 */
[C---:B------:R-:W-:Y:S01]  /*16d0*/  ISETP.GT.U32.AND P0, PT, R4.reuse, R51, PT ;  /* 0x000000330400720c */ /* 0x040fe20003f04070 */
[----:B------:R-:W-:-:S02]  /*16e0*/  IMAD R55, R4, R12, R55 ;  /* 0x0000000c04377224 */ /* 0x000fc400078e0237 */
[----:B------:R-:W-:-:S04]  /*16f0*/  IMAD.HI.U32 R12, R7, R63, RZ ;  /* 0x0000003f070c7227 */ /* 0x000fc800078e00ff */
[----:B------:R-:W-:Y:S02]  /*1700*/  IMAD R65, R4, R8, R65 ;  /* 0x0000000804417224 */ /* 0x000fe400078e0241 */
[----:B------:R-:W-:-:S04]  /*1710*/  IMAD.HI.U32 R8, R7, R67, RZ ;  /* 0x0000004307087227 */ /* 0x000fc800078e00ff */
[--C-:B------:R-:W-:Y:S01]  /*1720*/  @!P4 IMAD.IADD R19, R19, 0x1, -R4.reuse ;  /* 0x000000011313c824 */ /* 0x100fe200078e0a04 */
[C---:B------:R-:W-:Y:S01]  /*1730*/  ISETP.GT.U32.AND P4, PT, R4.reuse, R45, PT ;  /* 0x0000002d0400720c */ /* 0x040fe20003f84070 */
[--C-:B------:R-:W-:Y:S01]  /*1740*/  @!P5 IMAD.IADD R31, R31, 0x1, -R4.reuse ;  /* 0x000000011f1fd824 */ /* 0x100fe200078e0a04 */
[C---:B------:R-:W-:Y:S01]  /*1750*/  ISETP.GT.U32.AND P5, PT, R4.reuse, R47, PT ;  /* 0x0000002f0400720c */ /* 0x040fe20003fa4070 */
[----:B------:R-:W-:Y:S01]  /*1760*/  @!P1 IMAD.IADD R37, R37, 0x1, -R4 ;  /* 0x0000000125259824 */ /* 0x000fe200078e0a04 */
[C---:B------:R-:W-:Y:S01]  /*1770*/  ISETP.GT.U32.AND P1, PT, R4.reuse, R53, PT ;  /* 0x000000350400720c */ /* 0x040fe20003f24070 */
[----:B------:R-:W-:Y:S02]  /*1780*/  IMAD.MOV R12, RZ, RZ, -R12 ;  /* 0x000000ffff0c7224 */ /* 0x000fe400078e0a0c */
[----:B------:R-:W-:Y:S01]  /*1790*/  @!P2 IMAD.IADD R39, R39, 0x1, -R4 ;  /* 0x000000012727a824 */ /* 0x000fe200078e0a04 */
[----:B------:R-:W-:Y:S01]  /*17a0*/  ISETP.GT.U32.AND P2, PT, R4, R55, PT ;  /* 0x000000370400720c */ /* 0x000fe20003f44070 */
[----:B------:R-:W-:-:S02]  /*17b0*/  IMAD.MOV R10, RZ, RZ, -R8 ;  /* 0x000000ffff0a7224 */ /* 0x000fc400078e0a08 */
[----:B------:R-:W-:-:S04]  /*17c0*/  IMAD.HI.U32 R8, R7, R69, RZ ;  /* 0x0000004507087227 */ /* 0x000fc800078e00ff */
[C---:B------:R-:W-:Y:S02]  /*17d0*/  IMAD R63, R4.reuse, R12, R63 ;  /* 0x0000000c043f7224 */ /* 0x040fe400078e023f */
[----:B------:R-:W-:Y:S01]  /*17e0*/  @!P6 IMAD.IADD R33, R33, 0x1, -R4 ;  /* 0x000000012121e824 */ /* 0x000fe200078e0a04 */
[C---:B------:R-:W-:Y:S01]  /*17f0*/  ISETP.GT.U32.AND P6, PT, R4.reuse, R49, PT ;  /* 0x000000310400720c */ /* 0x040fe20003fc4070 */
[----:B------:R-:W-:Y:S01]  /*1800*/  IMAD.MOV R8, RZ, RZ, -R8 ;  /* 0x000000ffff087224 */ /* 0x000fe200078e0a08 */
[----:B------:R-:W1:Y:S01]  /*1810*/  LDC R12, c[0x0][0x23c] ;  /* 0x00008f00ff0c7b82 */ /* 0x000e620000000800 */
[C---:B------:R-:W-:Y:S02]  /*1820*/  IMAD R59, R4.reuse, R14, R59 ;  /* 0x0000000e043b7224 */ /* 0x040fe400078e023b */
[C---:B------:R-:W-:Y:S02]  /*1830*/  IMAD R61, R4.reuse, R16, R61 ;  /* 0x00000010043d7224 */ /* 0x040fe400078e023d */
[----:B------:R-:W-:-:S02]  /*1840*/  IMAD R67, R4, R10, R67 ;  /* 0x0000000a04437224 */ /* 0x000fc400078e0243 */
[--C-:B------:R-:W-:Y:S01]  /*1850*/  @!P3 IMAD.IADD R41, R41, 0x1, -R4.reuse ;  /* 0x000000012929b824 */ /* 0x100fe200078e0a04 */
[C---:B------:R-:W-:Y:S01]  /*1860*/  ISETP.GT.U32.AND P3, PT, R4.reuse, R57, PT ;  /* 0x000000390400720c */ /* 0x040fe20003f64070 */
[----:B------:R-:W-:Y:S01]  /*1870*/  @!P0 IMAD.IADD R51, R51, 0x1, -R4 ;  /* 0x0000000133338824 */ /* 0x000fe200078e0a04 */
[----:B------:R-:W-:Y:S01]  /*1880*/  ISETP.GT.U32.AND P0, PT, R4, R63, PT ;  /* 0x0000003f0400720c */ /* 0x000fe20003f04070 */
[----:B------:R-:W-:Y:S01]  /*1890*/  IMAD.HI.U32 R7, R7, R71, RZ ;  /* 0x0000004707077227 */ /* 0x000fe200078e00ff */
[----:B------:R-:W2:Y:S03]  /*18a0*/  LDC R10, c[0x0][0x238] ;  /* 0x00008e00ff0a7b82 */ /* 0x000ea60000000800 */
[----:B------:R-:W-:-:S04]  /*18b0*/  IMAD.HI.U32 R6, R6, R75, RZ ;  /* 0x0000004b06067227 */ /* 0x000fc800078e00ff */
[C---:B------:R-:W-:Y:S01]  /*18c0*/  IMAD R69, R4.reuse, R8, R69 ;  /* 0x0000000804457224 */ /* 0x040fe200078e0245 */
[----:B------:R-:W-:Y:S01]  /*18d0*/  SHF.R.U32.HI R8, RZ, 0x5, R95 ;  /* 0x00000005ff087819 */ /* 0x000fe2000001165f */
[--C-:B------:R-:W-:Y:S01]  /*18e0*/  @!P4 IMAD.IADD R45, R45, 0x1, -R4.reuse ;  /* 0x000000012d2dc824 */ /* 0x100fe200078e0a04 */
[C---:B------:R-:W-:Y:S01]  /*18f0*/  ISETP.GT.U32.AND P4, PT, R4.reuse, R59, PT ;  /* 0x0000003b0400720c */ /* 0x040fe20003f84070 */
[--C-:B------:R-:W-:Y:S01]  /*1900*/  @!P5 IMAD.IADD R47, R47, 0x1, -R4.reuse ;  /* 0x000000012f2fd824 */ /* 0x100fe200078e0a04 */
[C---:B------:R-:W-:Y:S01]  /*1910*/  ISETP.GT.U32.AND P5, PT, R4.reuse, R61, PT ;  /* 0x0000003d0400720c */ /* 0x040fe20003fa4070 */
[----:B------:R-:W-:Y:S01]  /*1920*/  @!P1 IMAD.IADD R53, R53, 0x1, -R4 ;  /* 0x0000000135359824 */ /* 0x000fe200078e0a04 */
[----:B------:R-:W-:Y:S01]  /*1930*/  ISETP.GT.U32.AND P1, PT, R4, R67, PT ;  /* 0x000000430400720c */ /* 0x000fe20003f24070 */
[----:B------:R-:W-:Y:S01]  /*1940*/  IMAD.MOV R7, RZ, RZ, -R7 ;  /* 0x000000ffff077224 */ /* 0x000fe200078e0a07 */
[----:B------:R-:W-:Y:S01]  /*1950*/  R2UR UR25, R8 ;  /* 0x00000000081972ca */ /* 0x000fe200000e0000 */
[----:B------:R-:W-:Y:S01]  /*1960*/  IMAD.MOV R6, RZ, RZ, -R6 ;  /* 0x000000ffff067224 */ /* 0x000fe200078e0a06 */
[----:B------:R-:W-:Y:S01]  /*1970*/  LOP3.LUT R8, R0, 0x10, RZ, 0xfc, !PT ;  /* 0x0000001000087812 */ /* 0x000fe200078efcff */
[----:B------:R-:W-:Y:S01]  /*1980*/  @!P2 IMAD.IADD R55, R55, 0x1, -R4 ;  /* 0x000000013737a824 */ /* 0x000fe200078e0a04 */
[C---:B------:R-:W-:Y:S01]  /*1990*/  ISETP.GT.U32.AND P2, PT, R4.reuse, R69, PT ;  /* 0x000000450400720c */ /* 0x040fe20003f44070 */
[----:B------:R-:W-:-:S02]  /*19a0*/  IMAD R71, R4, R7, R71 ;  /* 0x0000000704477224 */ /* 0x000fc400078e0247 */
[----:B------:R-:W-:Y:S01]  /*19b0*/  IMAD R7, R2, R6, R75 ;  /* 0x0000000602077224 */ /* 0x000fe200078e024b */
[----:B------:R-:W-:Y:S01]  /*19c0*/  SHF.R.S32.HI R6, RZ, 0x1f, R3 ;  /* 0x0000001fff067819 */ /* 0x000fe20000011403 */
[--C-:B------:R-:W-:Y:S01]  /*19d0*/  @!P6 IMAD.IADD R49, R49, 0x1, -R4.reuse ;  /* 0x000000013131e824 */ /* 0x100fe200078e0a04 */
[----:B------:R-:W-:Y:S01]  /*19e0*/  ISETP.GT.U32.AND P6, PT, R4, R65, PT ;  /* 0x000000410400720c */ /* 0x000fe20003fc4070 */
[--C-:B------:R-:W-:Y:S01]  /*19f0*/  @!P3 IMAD.IADD R57, R57, 0x1, -R4.reuse ;  /* 0x000000013939b824 */ /* 0x100fe200078e0a04 */
[----:B------:R-:W-:Y:S01]  /*1a00*/  ISETP.GT.U32.AND P3, PT, R2, R7, PT ;  /* 0x000000070200720c */ /* 0x000fe20003f64070 */
[--C-:B------:R-:W-:Y:S01]  /*1a10*/  @!P0 IMAD.IADD R63, R63, 0x1, -R4.reuse ;  /* 0x000000013f3f8824 */ /* 0x100fe200078e0a04 */
[C---:B------:R-:W-:Y:S01]  /*1a20*/  ISETP.GT.U32.AND P0, PT, R4.reuse, R53, PT ;  /* 0x000000350400720c */ /* 0x040fe20003f04070 */
        /* <DEDUP_REMOVED lines=8> */
[----:B------:R-:W-:Y:S01]  /*1ab0*/  @!P6 IMAD.IADD R65, R65, 0x1, -R4 ;  /* 0x000000014141e824 */ /* 0x000fe200078e0a04 */
[C---:B------:R-:W-:Y:S01]  /*1ac0*/  ISETP.GT.U32.AND P6, PT, R4.reuse, R51, PT ;  /* 0x000000330400720c */ /* 0x040fe20003fc4070 */
[----:B------:R-:W-:Y:S01]  /*1ad0*/  @!P3 IMAD.IADD R7, R7, 0x1, -R2 ;  /* 0x000000010707b824 */ /* 0x000fe200078e0a02 */
[C---:B------:R-:W-:Y:S01]  /*1ae0*/  ISETP.GT.U32.AND P3, PT, R4.reuse, R57, PT ;  /* 0x000000390400720c */ /* 0x040fe20003f64070 */
[--C-:B------:R-:W-:Y:S01]  /*1af0*/  @!P0 IMAD.IADD R53, R53, 0x1, -R4.reuse ;  /* 0x0000000135358824 */ /* 0x100fe200078e0a04 */
[C---:B------:R-:W-:Y:S01]  /*1b00*/  ISETP.GT.U32.AND P0, PT, R4.reuse, R65, PT ;  /* 0x000000410400720c */ /* 0x040fe20003f04070 */
[--C-:B------:R-:W-:Y:S01]  /*1b10*/  @!P4 IMAD.IADD R47, R47, 0x1, -R4.reuse ;  /* 0x000000012f2fc824 */ /* 0x100fe200078e0a04 */
[C---:B------:R-:W-:Y:S01]  /*1b20*/  ISETP.GT.U32.AND P4, PT, R4.reuse, R59, PT ;  /* 0x0000003b0400720c */ /* 0x040fe20003f84070 */
[--C-:B------:R-:W-:Y:S01]  /*1b30*/  @!P5 IMAD.IADD R49, R49, 0x1, -R4.reuse ;  /* 0x000000013131d824 */ /* 0x100fe200078e0a04 */
[----:B------:R-:W-:Y:S01]  /*1b40*/  ISETP.GT.U32.AND P5, PT, R4, R61, PT ;  /* 0x0000003d0400720c */ /* 0x000fe20003fa4070 */
[--C-:B------:R-:W-:Y:S01]  /*1b50*/  @!P1 IMAD.IADD R55, R55, 0x1, -R4.reuse ;  /* 0x0000000137379824 */ /* 0x100fe200078e0a04 */
[----:B------:R-:W-:Y:S01]  /*1b60*/  ISETP.GT.U32.AND P1, PT, R2, R7, PT ;  /* 0x000000070200720c */ /* 0x000fe20003f24070 */
[--C-:B------:R-:W-:Y:S01]  /*1b70*/  @!P2 IMAD.IADD R71, R71, 0x1, -R4.reuse ;  /* 0x000000014747a824 */ /* 0x100fe200078e0a04 */
[----:B------:R-:W-:Y:S01]  /*1b80*/  ISETP.GT.U32.AND P2, PT, R4, R63, PT ;  /* 0x0000003f0400720c */ /* 0x000fe20003f44070 */
[--C-:B------:R-:W-:Y:S01]  /*1b90*/  @!P6 IMAD.IADD R51, R51, 0x1, -R4.reuse ;  /* 0x000000013333e824 */ /* 0x100fe200078e0a04 */
[----:B------:R-:W-:Y:S01]  /*1ba0*/  ISETP.GE.AND P6, PT, R96, RZ, PT ;  /* 0x000000ff6000720c */ /* 0x000fe20003fc6270 */
[--C-:B------:R-:W-:Y:S01]  /*1bb0*/  @!P3 IMAD.IADD R57, R57, 0x1, -R4.reuse ;  /* 0x000000013939b824 */ /* 0x100fe200078e0a04 */
[----:B------:R-:W-:Y:S01]  /*1bc0*/  ISETP.GT.U32.AND P3, PT, R4, R67, PT ;  /* 0x000000430400720c */ /* 0x000fe20003f64070 */
[--C-:B------:R-:W-:Y:S01]  /*1bd0*/  @!P0 IMAD.IADD R65, R65, 0x1, -R4.reuse ;  /* 0x0000000141418824 */ /* 0x100fe200078e0a04 */
[----:B------:R-:W-:Y:S01]  /*1be0*/  ISETP.NE.AND P0, PT, R28, RZ, PT ;  /* 0x000000ff1c00720c */ /* 0x000fe20003f05270 */
[--C-:B------:R-:W-:Y:S01]  /*1bf0*/  @!P4 IMAD.IADD R59, R59, 0x1, -R4.reuse ;  /* 0x000000013b3bc824 */ /* 0x100fe200078e0a04 */
[C---:B------:R-:W-:Y:S01]  /*1c00*/  ISETP.GT.U32.AND P4, PT, R4.reuse, R71, PT ;  /* 0x000000470400720c */ /* 0x040fe20003f84070 */
[----:B------:R-:W-:Y:S01]  /*1c10*/  @!P5 IMAD.IADD R61, R61, 0x1, -R4 ;  /* 0x000000013d3dd824 */ /* 0x000fe200078e0a04 */
[----:B------:R-:W-:Y:S01]  /*1c20*/  ISETP.GT.U32.AND P5, PT, R4, R69, PT ;  /* 0x000000450400720c */ /* 0x000fe20003fa4070 */
[----:B------:R-:W-:Y:S01]  /*1c30*/  @!P1 IMAD.IADD R7, R7, 0x1, -R2 ;  /* 0x0000000107079824 */ /* 0x000fe200078e0a02 */
[----:B------:R-:W-:Y:S01]  /*1c40*/  ISETP.GE.AND P1, PT, R94, RZ, PT ;  /* 0x000000ff5e00720c */ /* 0x000fe20003f26270 */
[--C-:B------:R-:W-:Y:S01]  /*1c50*/  @!P2 IMAD.IADD R63, R63, 0x1, -R4.reuse ;  /* 0x000000013f3fa824 */ /* 0x100fe200078e0a04 */
[----:B------:R-:W-:Y:S01]  /*1c60*/  ISETP.GE.AND P2, PT, R93, RZ, PT ;  /* 0x000000ff5d00720c */ /* 0x000fe20003f46270 */
[----:B------:R-:W-:Y:S01]  /*1c70*/  IMAD.MOV.U32 R2, RZ, RZ, R7 ;  /* 0x000000ffff027224 */ /* 0x000fe200078e0007 */
[----:B------:R-:W-:Y:S01]  /*1c80*/  LEA.HI R3, R6, R3, RZ, 0x6 ;  /* 0x0000000306037211 */ /* 0x000fe200078f30ff */
[----:B------:R-:W-:Y:S01]  /*1c90*/  @!P3 IMAD.IADD R67, R67, 0x1, -R4 ;  /* 0x000000014343b824 */ /* 0x000fe200078e0a04 */
[----:B------:R-:W-:Y:S01]  /*1ca0*/  ISETP.GE.AND P3, PT, R92, RZ, PT ;  /* 0x000000ff5c00720c */ /* 0x000fe20003f66270 */
[----:B------:R-:W-:Y:S01]  /*1cb0*/  @!P6 IMAD.MOV R2, RZ, RZ, -R2 ;  /* 0x000000ffff02e224 */ /* 0x000fe200078e0a02 */
[----:B------:R-:W-:Y:S01]  /*1cc0*/  @!P0 LOP3.LUT R2, RZ, R28, RZ, 0x33, !PT ;  /* 0x0000001cff028212 */ /* 0x000fe200078e33ff */
[--C-:B------:R-:W-:Y:S01]  /*1cd0*/  @!P4 IMAD.IADD R71, R71, 0x1, -R4.reuse ;  /* 0x000000014747c824 */ /* 0x100fe200078e0a04 */
[----:B------:R-:W-:Y:S01]  /*1ce0*/  ISETP.GE.AND P0, PT, R89, RZ, PT ;  /* 0x000000ff5900720c */ /* 0x000fe20003f06270 */
[----:B------:R-:W-:Y:S01]  /*1cf0*/  @!P5 IMAD.IADD R69, R69, 0x1, -R4 ;  /* 0x000000014545d824 */ /* 0x000fe200078e0a04 */
[----:B------:R-:W-:Y:S01]  /*1d00*/  ISETP.GE.AND P5, PT, R91, RZ, PT ;  /* 0x000000ff5b00720c */ /* 0x000fe20003fa6270 */
[----:B------:R-:W-:Y:S01]  /*1d10*/  @!P1 IMAD.MOV R5, RZ, RZ, -R5 ;  /* 0x000000ffff059224 */ /* 0x000fe200078e0a05 */
[----:B------:R-:W-:Y:S01]  /*1d20*/  ISETP.GE.AND P4, PT, R90, RZ, PT ;  /* 0x000000ff5a00720c */ /* 0x000fe20003f86270 */
[----:B------:R-:W-:Y:S01]  /*1d30*/  @!P2 IMAD.MOV R9, RZ, RZ, -R9 ;  /* 0x000000ffff09a224 */ /* 0x000fe200078e0a09 */
[----:B------:R-:W-:Y:S01]  /*1d40*/  ISETP.GE.AND P1, PT, R88, RZ, PT ;  /* 0x000000ff5800720c */ /* 0x000fe20003f26270 */
[----:B------:R-:W-:Y:S01]  /*1d50*/  IMAD.MOV.U32 R7, RZ, RZ, R57 ;  /* 0x000000ffff077224 */ /* 0x000fe200078e0039 */
[----:B------:R-:W-:Y:S01]  /*1d60*/  ISETP.GE.AND P2, PT, R87, RZ, PT ;  /* 0x000000ff5700720c */ /* 0x000fe20003f46270 */
[----:B------:R-:W-:Y:S01]  /*1d70*/  @!P3 IMAD.MOV R11, RZ, RZ, -R11 ;  /* 0x000000ffff0bb224 */ /* 0x000fe200078e0a0b */
[----:B------:R-:W-:Y:S01]  /*1d80*/  ISETP.GE.AND P3, PT, R86, RZ, PT ;  /* 0x000000ff5600720c */ /* 0x000fe20003f66270 */
[----:B------:R-:W-:Y:S01]  /*1d90*/  IMAD R2, R2, UR4, RZ ;  /* 0x0000000402027c24 */ /* 0x000fe2000f8e02ff */
[----:B------:R-:W-:Y:S01]  /*1da0*/  ISETP.GE.AND P6, PT, R18, RZ, PT ;  /* 0x000000ff1200720c */ /* 0x000fe20003fc6270 */
[----:B------:R-:W-:Y:S01]  /*1db0*/  @!P0 IMAD.MOV R17, RZ, RZ, -R17 ;  /* 0x000000ffff118224 */ /* 0x000fe200078e0a11 */
        /* <DEDUP_REMOVED lines=11> */
[----:B------:R-:W-:Y:S01]  /*1e70*/  IMAD.MOV.U32 R75, RZ, RZ, R73 ;  /* 0x000000ffff4b7224 */ /* 0x000fe200078e0049 */
[----:B------:R-:W-:Y:S01]  /*1e80*/  LOP3.LUT R4, RZ, R29, RZ, 0x33, !PT ;  /* 0x0000001dff047212 */ /* 0x000fe200078e33ff */
        /* <DEDUP_REMOVED lines=13> */
[----:B------:R-:W-:Y:S01]  /*1f60*/  ULDC UR4, c[0x0][0x240] ;  /* 0x0000900000047ab9 */ /* 0x000fe20000000800 */
        /* <DEDUP_REMOVED lines=12> */
[----:B------:R-:W-:-:S02]  /*2030*/  @!P6 IMAD.MOV R75, RZ, RZ, -R75 ;  /* 0x000000ffff4be224 */ /* 0x000fc400078e0a4b */
        /* <DEDUP_REMOVED lines=9> */
[----:B------:R-:W-:Y:S01]  /*20d0*/  ISETP.NE.AND P2, PT, R29, RZ, PT ;  /* 0x000000ff1d00720c */ /* 0x000fe20003f45270 */
[----:B------:R-:W-:-:S02]  /*20e0*/  IMAD.MOV.U32 R29, RZ, RZ, R63 ;  /* 0x000000ffff1d7224 */ /* 0x000fc400078e003f */
[----:B------:R-:W-:Y:S01]  /*20f0*/  @!P3 IMAD.MOV R65, RZ, RZ, -R65 ;  /* 0x000000ffff41b224 */ /* 0x000fe200078e0a41 */
[C---:B------:R-:W-:Y:S01]  /*2100*/  SEL R5, R4.reuse, R5, !P2 ;  /* 0x0000000504057207 */ /* 0x040fe20005000000 */
[----:B------:R-:W-:Y:S01]  /*2110*/  @!P0 IMAD.MOV R69, RZ, RZ, -R69 ;  /* 0x000000ffff458224 */ /* 0x000fe200078e0a45 */
[C---:B------:R-:W-:Y:S01]  /*2120*/  SEL R9, R4.reuse, R9, !P2 ;  /* 0x0000000904097207 */ /* 0x040fe20005000000 */
[----:B------:R-:W-:Y:S01]  /*2130*/  @!P5 IMAD.MOV R29, RZ, RZ, -R29 ;  /* 0x000000ffff1dd224 */ /* 0x000fe200078e0a1d */
[C---:B------:R-:W-:Y:S01]  /*2140*/  SEL R11, R4.reuse, R11, !P2 ;  /* 0x0000000b040b7207 */ /* 0x040fe20005000000 */
[----:B------:R-:W-:Y:S01]  /*2150*/  IMAD R5, R5, UR4, RZ ;  /* 0x0000000405057c24 */ /* 0x000fe2000f8e02ff */
[----:B------:R-:W-:Y:S01]  /*2160*/  SEL R13, R4, R13, !P2 ;  /* 0x0000000d040d7207 */ /* 0x000fe20005000000 */
[----:B------:R-:W-:Y:S01]  /*2170*/  @!P4 IMAD.MOV R67, RZ, RZ, -R67 ;  /* 0x000000ffff43c224 */ /* 0x000fe200078e0a43 */
[----:B0-----:R-:W-:Y:S01]  /*2180*/  LEA R18, P0, R2, UR6, 0x1 ;  /* 0x0000000602127c11 */ /* 0x001fe2000f8008ff */
[----:B------:R-:W-:Y:S01]  /*2190*/  @!P1 IMAD.MOV R73, RZ, RZ, -R73 ;  /* 0x000000ffff499224 */ /* 0x000fe200078e0a49 */
[C---:B------:R-:W-:Y:S01]  /*21a0*/  SEL R6, R4.reuse, R19, !P2 ;  /* 0x0000001304067207 */ /* 0x040fe20005000000 */
[----:B------:R-:W-:Y:S01]  /*21b0*/  IMAD R9, R9, UR4, RZ ;  /* 0x0000000409097c24 */ /* 0x000fe2000f8e02ff */
        /* <DEDUP_REMOVED lines=8> */
[----:B------:R-:W-:Y:S01]  /*2240*/  SEL R25, R4, R25, !P2 ;  /* 0x0000001904197207 */ /* 0x000fe20005000000 */
[----:B------:R-:W-:Y:S01]  /*2250*/  IMAD R6, R6, UR4, RZ ;  /* 0x0000000406067c24 */ /* 0x000fe2000f8e02ff */
[----:B------:R-:W-:Y:S01]  /*2260*/  SEL R27, R4, R27, !P2 ;  /* 0x0000001b041b7207 */ /* 0x000fe20005000000 */
[----:B------:R-:W-:Y:S01]  /*2270*/  IMAD R102, R21, UR4, RZ ;  /* 0x0000000415667c24 */ /* 0x000fe2000f8e02ff */
[----:B------:R-:W-:Y:S01]  /*2280*/  LEA.HI.X.SX32 R19, R2, UR7, 0x1, P0 ;  /* 0x0000000702137c11 */ /* 0x000fe200080f0eff */
[----:B------:R-:W-:Y:S01]  /*2290*/  ULDC.64 UR6, c[0x0][0x218] ;  /* 0x0000860000067ab9 */ /* 0x000fe20000000a00 */
[C---:B------:R-:W-:Y:S01]  /*22a0*/  SEL R86, R4.reuse, R61, !P2 ;  /* 0x0000003d04567207 */ /* 0x040fe20005000000 */
[----:B------:R-:W-:Y:S01]  /*22b0*/  IMAD R100, R23, UR4, RZ ;  /* 0x0000000417647c24 */ /* 0x000fe2000f8e02ff */
[----:B------:R-:W-:Y:S01]  /*22c0*/  LEA R2, P4, R5, UR6, 0x1 ;  /* 0x0000000605027c11 */ /* 0x000fe2000f8808ff */
[----:B------:R-:W-:Y:S01]  /*22d0*/  IMAD R25, R25, UR4, RZ ;  /* 0x0000000419197c24 */ /* 0x000fe2000f8e02ff */
[C---:B------:R-:W-:Y:S01]  /*22e0*/  SEL R31, R4.reuse, R31, !P2 ;  /* 0x0000001f041f7207 */ /* 0x040fe20005000000 */
[----:B------:R-:W-:Y:S01]  /*22f0*/  IMAD R27, R27, UR4, RZ ;  /* 0x000000041b1b7c24 */ /* 0x000fe2000f8e02ff */
[C---:B------:R-:W-:Y:S01]  /*2300*/  SEL R33, R4.reuse, R33, !P2 ;  /* 0x0000002104217207 */ /* 0x040fe20005000000 */
[----:B------:R0:W-:Y:S01]  /*2310*/  STL [R1+0x2c], R2 ;  /* 0x00002c0201007387 */ /* 0x0001e20000100800 */
        /* <DEDUP_REMOVED lines=30> */
[C---:B------:R-:W-:Y:S01]  /*2500*/  SEL R69, R4.reuse, R69, !P2 ;  /* 0x0000004504457207 */ /* 0x040fe20005000000 */
[----:B------:R-:W-:Y:S01]  /*2510*/  IMAD R15, R65, UR4, RZ ;  /* 0x00000004410f7c24 */ /* 0x000fe2000f8e02ff */
[C---:B------:R-:W-:Y:S01]  /*2520*/  SEL R77, R4.reuse, R73, !P2 ;  /* 0x00000049044d7207 */ /* 0x040fe20005000000 */
[----:B------:R-:W-:Y:S01]  /*2530*/  IMAD R59, R29, UR4, RZ ;  /* 0x000000041d3b7c24 */ /* 0x000fe2000f8e02ff */
[----:B------:R-:W-:Y:S01]  /*2540*/  SEL R61, R4, R75, !P2 ;  /* 0x0000004b043d7207 */ /* 0x000fe20005000000 */
[----:B------:R-:W-:Y:S01]  /*2550*/  IMAD R21, R69, UR4, RZ ;  /* 0x0000000445157c24 */ /* 0x000fe2000f8e02ff */
[----:B------:R-:W-:Y:S01]  /*2560*/  LEA R125, P3, R9, UR6, 0x1 ;  /* 0x00000006097d7c11 */ /* 0x000fe2000f8608ff */
[----:B------:R-:W-:Y:S01]  /*2570*/  IMAD R17, R67, UR4, RZ ;  /* 0x0000000443117c24 */ /* 0x000fe2000f8e02ff */
[----:B------:R-:W-:Y:S01]  /*2580*/  LEA R123, P2, R11, UR6, 0x1 ;  /* 0x000000060b7b7c11 */ /* 0x000fe2000f8408ff */
[----:B------:R-:W-:Y:S01]  /*2590*/  IMAD R77, R77, UR4, RZ ;  /* 0x000000044d4d7c24 */ /* 0x000fe2000f8e02ff */
[----:B------:R-:W-:Y:S01]  /*25a0*/  LEA R121, P1, R13, UR6, 0x1 ;  /* 0x000000060d797c11 */ /* 0x000fe2000f8208ff */
[----:B------:R-:W-:Y:S01]  /*25b0*/  IMAD R61, R61, UR4, RZ ;  /* 0x000000043d3d7c24 */ /* 0x000fe2000f8e02ff */
[----:B0-----:R-:W-:Y:S01]  /*25c0*/  LEA.HI.X.SX32 R2, R5, UR7, 0x1, P4 ;  /* 0x0000000705027c11 */ /* 0x001fe2000a0f0eff */
[----:B------:R-:W-:Y:S01]  /*25d0*/  UMOV UR4, URZ ;  /* 0x0000003f00047c82 */ /* 0x000fe20008000000 */
[----:B------:R-:W-:Y:S01]  /*25e0*/  LEA.HI.X.SX32 R124, R9, UR7, 0x1, P3 ;  /* 0x00000007097c7c11 */ /* 0x000fe200098f0eff */
[----:B------:R-:W-:Y:S01]  /*25f0*/  UIADD3.X UR9, UR4, 0x40000040, URZ, UP0, !UPT ;  /* 0x4000004004097890 */ /* 0x000fe200087fe43f */
[----:B------:R-:W-:Y:S01]  /*2600*/  LEA.HI.X.SX32 R122, R11, UR7, 0x1, P2 ;  /* 0x000000070b7a7c11 */ /* 0x000fe200090f0eff */
[----:B------:R0:W-:Y:S01]  /*2610*/  STL [R1+0x28], R2 ;  /* 0x0000280201007387 */ /* 0x0001e20000100800 */
[----:B------:R-:W-:-:S02]  /*2620*/  LEA.HI.X.SX32 R111, R13, UR7, 0x1, P1 ;  /* 0x000000070d6f7c11 */ /* 0x000fc400088f0eff */
[----:B------:R-:W-:Y:S02]  /*2630*/  CS2R R28, SRZ ;  /* 0x00000000001c7805 */ /* 0x000fe4000001ff00 */
[----:B------:R-:W-:Y:S02]  /*2640*/  LEA R109, P0, R108, UR6, 0x1 ;  /* 0x000000066c6d7c11 */ /* 0x000fe4000f8008ff */
[----:B------:R-:W-:Y:S02]  /*2650*/  CS2R R44, SRZ ;  /* 0x00000000002c7805 */ /* 0x000fe4000001ff00 */
[----:B------:R-:W-:Y:S02]  /*2660*/  LEA R107, P6, R106, UR6, 0x1 ;  /* 0x000000066a6b7c11 */ /* 0x000fe4000f8c08ff */
[----:B------:R-:W-:Y:S02]  /*2670*/  CS2R R46, SRZ ;  /* 0x00000000002e7805 */ /* 0x000fe4000001ff00 */
[----:B------:R-:W-:-:S02]  /*2680*/  LEA R105, P5, R6, UR6, 0x1 ;  /* 0x0000000606697c11 */ /* 0x000fc4000f8a08ff */
[----:B------:R-:W-:Y:S02]  /*2690*/  CS2R R48, SRZ ;  /* 0x0000000000307805 */ /* 0x000fe4000001ff00 */
[----:B------:R-:W-:Y:S02]  /*26a0*/  LEA R103, P4, R102, UR6, 0x1 ;  /* 0x0000000666677c11 */ /* 0x000fe4000f8808ff */
[----:B------:R-:W-:Y:S02]  /*26b0*/  CS2R R50, SRZ ;  /* 0x0000000000327805 */ /* 0x000fe4000001ff00 */
[----:B------:R-:W-:Y:S02]  /*26c0*/  LEA R101, P3, R100, UR6, 0x1 ;  /* 0x0000000664657c11 */ /* 0x000fe4000f8608ff */
[----:B------:R-:W-:Y:S02]  /*26d0*/  CS2R R52, SRZ ;  /* 0x0000000000347805 */ /* 0x000fe4000001ff00 */
[----:B------:R-:W-:-:S02]  /*26e0*/  LEA R99, P2, R25, UR6, 0x1 ;  /* 0x0000000619637c11 */ /* 0x000fc4000f8408ff */
[----:B------:R-:W-:Y:S02]  /*26f0*/  CS2R R54, SRZ ;  /* 0x0000000000367805 */ /* 0x000fe4000001ff00 */
[----:B------:R-:W-:Y:S01]  /*2700*/  LEA R95, P1, R27, UR6, 0x1 ;  /* 0x000000061b5f7c11 */ /* 0x000fe2000f8208ff */
[----:B------:R-:W-:Y:S01]  /*2710*/  UIADD3.64 UR16, UR8, 0x80, URZ ;  /* 0x0000008008107897 */ /* 0x000fe2000fffe03f */
[----:B------:R-:W-:Y:S01]  /*2720*/  LEA.HI.X.SX32 R108, R108, UR7, 0x1, P0 ;  /* 0x000000076c6c7c11 */ /* 0x000fe200080f0eff */
[----:B------:R-:W-:Y:S01]  /*2730*/  UIADD3.64 UR20, UR8, 0x100, URZ ;  /* 0x0000010008147897 */ /* 0x000fe2000fffe03f */
[----:B------:R-:W-:Y:S02]  /*2740*/  LEA.HI.X.SX32 R106, R106, UR7, 0x1, P6 ;  /* 0x000000076a6a7c11 */ /* 0x000fe4000b0f0eff */
[----:B------:R-:W-:Y:S02]  /*2750*/  LEA.HI.X.SX32 R104, R6, UR7, 0x1, P5 ;  /* 0x0000000706687c11 */ /* 0x000fe4000a8f0eff */
[----:B------:R-:W-:-:S02]  /*2760*/  LEA.HI.X.SX32 R102, R102, UR7, 0x1, P4 ;  /* 0x0000000766667c11 */ /* 0x000fc4000a0f0eff */
[----:B------:R-:W-:Y:S02]  /*2770*/  LEA.HI.X.SX32 R100, R100, UR7, 0x1, P3 ;  /* 0x0000000764647c11 */ /* 0x000fe400098f0eff */
[----:B------:R-:W-:Y:S02]  /*2780*/  LEA.HI.X.SX32 R98, R25, UR7, 0x1, P2 ;  /* 0x0000000719627c11 */ /* 0x000fe400090f0eff */
[----:B------:R-:W-:Y:S02]  /*2790*/  CS2R R24, SRZ ;  /* 0x0000000000187805 */ /* 0x000fe4000001ff00 */
[----:B------:R-:W-:Y:S02]  /*27a0*/  LEA.HI.X.SX32 R92, R27, UR7, 0x1, P1 ;  /* 0x000000071b5c7c11 */ /* 0x000fe400088f0eff */
[----:B------:R-:W-:Y:S02]  /*27b0*/  CS2R R26, SRZ ;  /* 0x00000000001a7805 */ /* 0x000fe4000001ff00 */
[----:B------:R-:W-:-:S02]  /*27c0*/  LEA R93, P0, R31, UR6, 0x1 ;  /* 0x000000061f5d7c11 */ /* 0x000fc4000f8008ff */
[----:B------:R-:W-:Y:S02]  /*27d0*/  LEA R97, P6, R33, UR6, 0x1 ;  /* 0x0000000621617c11 */ /* 0x000fe4000f8c08ff */
[----:B------:R-:W-:Y:S02]  /*27e0*/  LEA R91, P5, R35, UR6, 0x1 ;  /* 0x00000006235b7c11 */ /* 0x000fe4000f8a08ff */
[----:B------:R-:W-:Y:S02]  /*27f0*/  LEA R73, P4, R37, UR6, 0x1 ;  /* 0x0000000625497c11 */ /* 0x000fe4000f8808ff */
[----:B------:R-:W-:Y:S02]  /*2800*/  LEA R68, P3, R39, UR6, 0x1 ;  /* 0x0000000627447c11 */ /* 0x000fe4000f8608ff */
[----:B------:R-:W-:Y:S02]  /*2810*/  LEA R74, P2, R41, UR6, 0x1 ;  /* 0x00000006294a7c11 */ /* 0x000fe4000f8408ff */
[----:B------:R-:W-:-:S02]  /*2820*/  LEA R79, P1, R78, UR6, 0x1 ;  /* 0x000000064e4f7c11 */ /* 0x000fc4000f8208ff */
[C---:B------:R-:W-:Y:S02]  /*2830*/  LOP3.LUT R7, R0.reuse, 0x38, RZ, 0xfc, !PT ;  /* 0x0000003800077812 */ /* 0x040fe400078efcff */
[----:B------:R-:W-:Y:S02]  /*2840*/  LOP3.LUT R6, R0, 0x30, RZ, 0xfc, !PT ;  /* 0x0000003000067812 */ /* 0x000fe400078efcff */
[----:B------:R-:W-:Y:S01]  /*2850*/  LEA.HI.X.SX32 R94, R31, UR7, 0x1, P0 ;  /* 0x000000071f5e7c11 */ /* 0x000fe200080f0eff */
[-C--:B--2---:R-:W-:Y:S01]  /*2860*/  IMAD R11, R7, R10.reuse, RZ ;  /* 0x0000000a070b7224 */ /* 0x084fe200078e02ff */
[----:B------:R-:W-:Y:S01]  /*2870*/  LEA.HI.X.SX32 R96, R33, UR7, 0x1, P6 ;  /* 0x0000000721607c11 */ /* 0x000fe2000b0f0eff */
[----:B------:R-:W-:Y:S01]  /*2880*/  IMAD R7, R6, R10, RZ ;  /* 0x0000000a06077224 */ /* 0x000fe200078e02ff */
[----:B------:R-:W-:Y:S02]  /*2890*/  LEA.HI.X.SX32 R90, R35, UR7, 0x1, P5 ;  /* 0x00000007235a7c11 */ /* 0x000fe4000a8f0eff */
[----:B------:R-:W-:-:S02]  /*28a0*/  CS2R R30, SRZ ;  /* 0x00000000001e7805 */ /* 0x000fc4000001ff00 */
[----:B------:R-:W-:Y:S02]  /*28b0*/  LEA.HI.X.SX32 R72, R37, UR7, 0x1, P4 ;  /* 0x0000000725487c11 */ /* 0x000fe4000a0f0eff */
[----:B------:R-:W-:Y:S02]  /*28c0*/  CS2R R32, SRZ ;  /* 0x0000000000207805 */ /* 0x000fe4000001ff00 */
[----:B------:R-:W-:Y:S02]  /*28d0*/  LEA.HI.X.SX32 R69, R39, UR7, 0x1, P3 ;  /* 0x0000000727457c11 */ /* 0x000fe400098f0eff */
[----:B------:R-:W-:Y:S02]  /*28e0*/  CS2R R34, SRZ ;  /* 0x0000000000227805 */ /* 0x000fe4000001ff00 */
[----:B------:R-:W-:Y:S02]  /*28f0*/  LEA.HI.X.SX32 R75, R41, UR7, 0x1, P2 ;  /* 0x00000007294b7c11 */ /* 0x000fe400090f0eff */
[----:B------:R-:W-:-:S02]  /*2900*/  CS2R R36, SRZ ;  /* 0x0000000000247805 */ /* 0x000fc4000001ff00 */
[----:B------:R-:W-:Y:S02]  /*2910*/  LEA.HI.X.SX32 R78, R78, UR7, 0x1, P1 ;  /* 0x000000074e4e7c11 */ /* 0x000fe400088f0eff */
[----:B------:R-:W-:Y:S02]  /*2920*/  CS2R R38, SRZ ;  /* 0x0000000000267805 */ /* 0x000fe4000001ff00 */
[----:B------:R-:W-:Y:S02]  /*2930*/  LOP3.LUT R5, R0, 0x28, RZ, 0xfc, !PT ;  /* 0x0000002800057812 */ /* 0x000fe400078efcff */
[----:B------:R-:W-:Y:S02]  /*2940*/  CS2R R40, SRZ ;  /* 0x0000000000287805 */ /* 0x000fe4000001ff00 */
[----:B------:R-:W-:Y:S02]  /*2950*/  LEA R83, P0, R82, UR6, 0x1 ;  /* 0x0000000652537c11 */ /* 0x000fe4000f8008ff */
[----:B------:R-:W-:Y:S01]  /*2960*/  LEA R70, P6, R71, UR6, 0x1 ;  /* 0x0000000647467c11 */ /* 0x000fe2000f8c08ff */
[----:B------:R-:W-:Y:S01]  /*2970*/  IMAD R6, R5, R10, RZ ;  /* 0x0000000a05067224 */ /* 0x000fe200078e02ff */
[----:B------:R-:W-:-:S02]  /*2980*/  LEA R84, P5, R85, UR6, 0x1 ;  /* 0x0000000655547c11 */ /* 0x000fc4000f8a08ff */
[----:B------:R-:W-:Y:S02]  /*2990*/  LEA R62, P4, R63, UR6, 0x1 ;  /* 0x000000063f3e7c11 */ /* 0x000fe4000f8808ff */
[----:B------:R-:W-:Y:S02]  /*29a0*/  LEA R56, P3, R57, UR6, 0x1 ;  /* 0x0000000639387c11 */ /* 0x000fe4000f8608ff */
[----:B------:R-:W-:Y:S02]  /*29b0*/  LEA R80, P2, R81, UR6, 0x1 ;  /* 0x0000000651507c11 */ /* 0x000fe4000f8408ff */
[----:B------:R-:W-:Y:S02]  /*29c0*/  LEA R22, P1, R23, UR6, 0x1 ;  /* 0x0000000617167c11 */ /* 0x000fe4000f8208ff */
[C---:B------:R-:W-:Y:S02]  /*29d0*/  LOP3.LUT R4, R0.reuse, 0x20, RZ, 0xfc, !PT ;  /* 0x0000002000047812 */ /* 0x040fe400078efcff */
[----:B0-----:R-:W-:-:S02]  /*29e0*/  LOP3.LUT R2, R0, 0x18, RZ, 0xfc, !PT ;  /* 0x0000001800027812 */ /* 0x001fc400078efcff */
[----:B------:R-:W-:Y:S01]  /*29f0*/  LOP3.LUT R9, R0, 0x8, RZ, 0xfc, !PT ;  /* 0x0000000800097812 */ /* 0x000fe200078efcff */
[-C--:B------:R-:W-:Y:S01]  /*2a00*/  IMAD R5, R4, R10.reuse, RZ ;  /* 0x0000000a04057224 */ /* 0x080fe200078e02ff */
[----:B------:R-:W-:Y:S01]  /*2a10*/  LEA.HI.X.SX32 R82, R82, UR7, 0x1, P0 ;  /* 0x0000000752527c11 */ /* 0x000fe200080f0eff */
[-C--:B------:R-:W-:Y:S01]  /*2a20*/  IMAD R4, R2, R10.reuse, RZ ;  /* 0x0000000a02047224 */ /* 0x080fe200078e02ff */
[----:B------:R-:W-:Y:S01]  /*2a30*/  LEA.HI.X.SX32 R71, R71, UR7, 0x1, P6 ;  /* 0x0000000747477c11 */ /* 0x000fe2000b0f0eff */
[-C--:B------:R-:W-:Y:S01]  /*2a40*/  IMAD R2, R8, R10.reuse, RZ ;  /* 0x0000000a08027224 */ /* 0x080fe200078e02ff */
[----:B------:R-:W-:Y:S01]  /*2a50*/  LEA.HI.X.SX32 R85, R85, UR7, 0x1, P5 ;  /* 0x0000000755557c11 */ /* 0x000fe2000a8f0eff */
[-C--:B------:R-:W-:Y:S01]  /*2a60*/  IMAD R4, R0, R10.reuse, RZ ;  /* 0x0000000a00047224 */ /* 0x080fe200078e02ff */
[----:B------:R-:W-:Y:S01]  /*2a70*/  LEA.HI.X.SX32 R63, R63, UR7, 0x1, P4 ;  /* 0x000000073f3f7c11 */ /* 0x000fe2000a0f0eff */
[----:B------:R-:W-:Y:S01]  /*2a80*/  IMAD R0, R9, R10, RZ ;  /* 0x0000000a09007224 */ /* 0x000fe200078e02ff */
[----:B------:R-:W-:Y:S01]  /*2a90*/  LEA.HI.X.SX32 R57, R57, UR7, 0x1, P3 ;  /* 0x0000000739397c11 */ /* 0x000fe200098f0eff */
[----:B-1----:R-:W-:Y:S01]  /*2aa0*/  IMAD R2, R43, R12, RZ ;  /* 0x0000000c2b027224 */ /* 0x002fe200078e02ff */
[----:B------:R-:W-:-:S02]  /*2ab0*/  LEA.HI.X.SX32 R81, R81, UR7, 0x1, P2 ;  /* 0x0000000751517c11 */ /* 0x000fc400090f0eff */
[----:B------:R-:W-:Y:S02]  /*2ac0*/  CS2R R42, SRZ ;  /* 0x00000000002a7805 */ /* 0x000fe4000001ff00 */
[----:B------:R-:W-:Y:S02]  /*2ad0*/  LEA.HI.X.SX32 R23, R23, UR7, 0x1, P1 ;  /* 0x0000000717177c11 */ /* 0x000fe400088f0eff */
[----:B------:R-:W-:Y:S02]  /*2ae0*/  LEA R87, P0, R86, UR6, 0x1 ;  /* 0x0000000656577c11 */ /* 0x000fe4000f8008ff */
[----:B------:R-:W-:Y:S02]  /*2af0*/  LEA R14, P6, R15, UR6, 0x1 ;  /* 0x000000060f0e7c11 */ /* 0x000fe4000f8c08ff */
[----:B------:R-:W-:Y:S02]  /*2b00*/  LEA R58, P5, R59, UR6, 0x1 ;  /* 0x000000063b3a7c11 */ /* 0x000fe4000f8a08ff */
[----:B------:R-:W-:-:S02]  /*2b10*/  LEA R16, P4, R17, UR6, 0x1 ;  /* 0x0000000611107c11 */ /* 0x000fc4000f8808ff */
[----:B------:R-:W-:Y:S02]  /*2b20*/  LEA R20, P3, R21, UR6, 0x1 ;  /* 0x0000000615147c11 */ /* 0x000fe4000f8608ff */
[----:B------:R-:W-:Y:S02]  /*2b30*/  LEA R76, P2, R77, UR6, 0x1 ;  /* 0x000000064d4c7c11 */ /* 0x000fe4000f8408ff */
[----:B------:R-:W-:Y:S02]  /*2b40*/  LEA R60, P1, R61, UR6, 0x1 ;  /* 0x000000063d3c7c11 */ /* 0x000fe4000f8208ff */
[----:B------:R-:W-:Y:S02]  /*2b50*/  LEA.HI.X.SX32 R86, R86, UR7, 0x1, P0 ;  /* 0x0000000756567c11 */ /* 0x000fe400080f0eff */
[----:B------:R-:W-:Y:S02]  /*2b60*/  LEA.HI.X.SX32 R15, R15, UR7, 0x1, P6 ;  /* 0x000000070f0f7c11 */ /* 0x000fe4000b0f0eff */
[----:B------:R-:W-:-:S02]  /*2b70*/  LEA.HI.X.SX32 R59, R59, UR7, 0x1, P5 ;  /* 0x000000073b3b7c11 */ /* 0x000fc4000a8f0eff */
[----:B------:R-:W-:Y:S02]  /*2b80*/  LEA.HI.X.SX32 R17, R17, UR7, 0x1, P4 ;  /* 0x0000000711117c11 */ /* 0x000fe4000a0f0eff */
[----:B------:R-:W-:Y:S02]  /*2b90*/  LEA.HI.X.SX32 R21, R21, UR7, 0x1, P3 ;  /* 0x0000000715157c11 */ /* 0x000fe400098f0eff */
[----:B------:R-:W-:Y:S02]  /*2ba0*/  LEA.HI.X.SX32 R77, R77, UR7, 0x1, P2 ;  /* 0x000000074d4d7c11 */ /* 0x000fe400090f0eff */
[----:B------:R-:W-:Y:S02]  /*2bb0*/  LEA.HI.X.SX32 R61, R61, UR7, 0x1, P1 ;  /* 0x000000073d3d7c11 */ /* 0x000fe400088f0eff */
[----:B------:R-:W-:-:S07]  /*2bc0*/  SHF.R.S32.HI R0, RZ, 0x6, R3 ;  /* 0x00000006ff007819 */ /* 0x000fce0000011403 */
.L_x_1:
[----:B------:R-:W0:Y:S01]  /*2bd0*/  S2R R12, SR_TID.X ;  /* 0x00000000000c7919 */ /* 0x000e220000002100 */
[----:B------:R-:W1:Y:S01]  /*2be0*/  LDC R5, c[0x0][0x238] ;  /* 0x00008e00ff057b82 */ /* 0x000e620000000800 */
[----:B------:R-:W-:Y:S01]  /*2bf0*/  PRMT R110, RZ, 0x7610, R110 ;  /* 0x00007610ff6e7816 */ /* 0x000fe2000000006e */
[----:B------:R-:W2:Y:S01]  /*2c00*/  S2R R4, SR_TID.X ;  /* 0x0000000000047919 */ /* 0x000ea20000002100 */
[----:B------:R-:W3:Y:S05]  /*2c10*/  S2R R9, SR_TID.X ;  /* 0x0000000000097919 */ /* 0x000eea0000002100 */
[----:B------:R-:W4:Y:S01]  /*2c20*/  LDC R89, c[0x0][0x238] ;  /* 0x00008e00ff597b82 */ /* 0x000f220000000800 */
[----:B------:R-:W-:Y:S01]  /*2c30*/  PRMT R66, RZ, 0x7610, R66 ;  /* 0x00007610ff427816 */ /* 0x000fe20000000042 */
[----:B------:R-:W-:Y:S06]  /*2c40*/  STL [R1+0xb4], R0 ;  /* 0x0000b40001007387 */ /* 0x000fec0000100800 */
[----:B------:R-:W5:Y:S01]  /*2c50*/  LDC R88, c[0x0][0x238] ;  /* 0x00008e00ff587b82 */ /* 0x000f620000000800 */
[----:B0-----:R-:W-:-:S02]  /*2c60*/  SHF.R.U32.HI R3, RZ, 0x6, R12 ;  /* 0x00000006ff037819 */ /* 0x001fc4000001160c */
[----:B--2---:R-:W-:Y:S02]  /*2c70*/  SHF.R.U32.HI R4, RZ, 0x6, R4 ;  /* 0x00000006ff047819 */ /* 0x004fe40000011604 */
[----:B------:R-:W-:Y:S02]  /*2c80*/  SGXT.U32 R3, R3, 0x3 ;  /* 0x000000030303781a */ /* 0x000fe40000000000 */
[----:B------:R-:W-:Y:S02]  /*2c90*/  SGXT.U32 R4, R4, 0x3 ;  /* 0x000000030404781a */ /* 0x000fe40000000000 */
[----:B------:R-:W-:-:S03]  /*2ca0*/  ISETP.GE.AND P0, PT, R3, UR24, PT ;  /* 0x0000001803007c0c */ /* 0x000fc6000bf06270 */
[----:B-1----:R-:W-:Y:S01]  /*2cb0*/  IMAD R4, R4, R5, RZ ;  /* 0x0000000504047224 */ /* 0x002fe200078e02ff */
[--C-:B---3--:R-:W-:Y:S02]  /*2cc0*/  SHF.R.U32.HI R8, RZ, 0x6, R9.reuse ;  /* 0x00000006ff087819 */ /* 0x108fe40000011609 */
[----:B------:R-:W-:Y:S01]  /*2cd0*/  SHF.R.U32.HI R9, RZ, 0x6, R9 ;  /* 0x00000006ff097819 */ /* 0x000fe20000011609 */
[----:B------:R-:W-:-:S03]  /*2ce0*/  IMAD.WIDE R4, R4, 0x2, R18 ;  /* 0x0000000204047825 */ /* 0x000fc600078e0212 */
[----:B------:R-:W-:-:S03]  /*2cf0*/  SGXT.U32 R9, R9, 0x3 ;  /* 0x000000030909781a */ /* 0x000fc60000000000 */
[----:B------:R0:W2:Y:S01]  /*2d00*/  @!P0 LDG.E.U16 R110, desc[UR14][R4.64] ;  /* 0x0000000e046e8981 */ /* 0x0000a2000c1e1500 */
[----:B------:R-:W-:Y:S02]  /*2d10*/  LOP3.LUT R9, R9, 0x8, RZ, 0xfc, !PT ;  /* 0x0000000809097812 */ /* 0x000fe400078efcff */
[----:B------:R-:W-:Y:S02]  /*2d20*/  SGXT.U32 R8, R8, 0x3 ;  /* 0x000000030808781a */ /* 0x000fe40000000000 */
[----:B------:R-:W-:Y:S01]  /*2d30*/  LOP3.LUT R7, R12, 0x3f, RZ, 0xc0, !PT ;  /* 0x0000003f0c077812 */ /* 0x000fe200078ec0ff */
[----:B----4-:R-:W-:Y:S01]  /*2d40*/  IMAD R9, R9, R89, RZ ;  /* 0x0000005909097224 */ /* 0x010fe200078e02ff */
[----:B------:R-:W-:Y:S01]  /*2d50*/  LOP3.LUT R8, R8, 0x10, RZ, 0xfc, !PT ;  /* 0x0000001008087812 */ /* 0x000fe200078efcff */
[----:B------:R-:W1:Y:S01]  /*2d60*/  LDC R89, c[0x0][0x238] ;  /* 0x00008e00ff597b82 */ /* 0x000e620000000800 */
[C---:B------:R-:W-:Y:S02]  /*2d70*/  LOP3.LUT R6, R3.reuse, 0x20, RZ, 0xfc, !PT ;  /* 0x0000002003067812 */ /* 0x040fe400078efcff */
[C---:B0-----:R-:W-:Y:S01]  /*2d80*/  LOP3.LUT R4, R3.reuse, 0x8, RZ, 0xfc, !PT ;  /* 0x0000000803047812 */ /* 0x041fe200078efcff */
[----:B-----5:R-:W-:Y:S01]  /*2d90*/  IMAD R8, R8, R88, RZ ;  /* 0x0000005808087224 */ /* 0x020fe200078e02ff */
[----:B------:R-:W-:-:S02]  /*2da0*/  LOP3.LUT R5, R3, 0x18, RZ, 0xfc, !PT ;  /* 0x0000001803057812 */ /* 0x000fc400078efcff */
[----:B------:R-:W-:Y:S01]  /*2db0*/  ISETP.GE.AND P5, PT, R4, UR24, PT ;  /* 0x0000001804007c0c */ /* 0x000fe2000bfa6270 */
[----:B------:R-:W0:Y:S01]  /*2dc0*/  LDC R88, c[0x0][0x238] ;  /* 0x00008e00ff587b82 */ /* 0x000e220000000800 */
[----:B------:R-:W-:Y:S02]  /*2dd0*/  LOP3.LUT R4, R3, 0x10, RZ, 0xfc, !PT ;  /* 0x0000001003047812 */ /* 0x000fe400078efcff */
[----:B------:R-:W-:Y:S02]  /*2de0*/  ISETP.GE.AND P3, PT, R5, UR24, PT ;  /* 0x0000001805007c0c */ /* 0x000fe4000bf66270 */
[----:B------:R-:W-:Y:S01]  /*2df0*/  ISETP.GE.AND P4, PT, R4, UR24, PT ;  /* 0x0000001804007c0c */ /* 0x000fe2000bf86270 */
[--C-:B------:R-:W-:Y:S01]  /*2e00*/  IMAD.WIDE R4, R9, 0x2, R18.reuse ;  /* 0x0000000209047825 */ /* 0x100fe200078e0212 */
[----:B------:R-:W-:Y:S02]  /*2e10*/  ISETP.GE.AND P0, PT, R7, UR24, PT ;  /* 0x0000001807007c0c */ /* 0x000fe4000bf06270 */
[----:B------:R-:W-:Y:S01]  /*2e20*/  ISETP.GE.AND P2, PT, R6, UR24, PT ;  /* 0x0000001806007c0c */ /* 0x000fe2000bf46270 */
[----:B------:R-:W-:Y:S01]  /*2e30*/  IMAD.WIDE R6, R8, 0x2, R18 ;  /* 0x0000000208067825 */ /* 0x000fe200078e0212 */
[----:B------:R-:W-:Y:S01]  /*2e40*/  PRMT R13, RZ, 0x7610, R13 ;  /* 0x00007610ff0d7816 */ /* 0x000fe2000000000d */
[----:B------:R-:W3:Y:S01]  /*2e50*/  @!P5 LDG.E.U16 R66, desc[UR14][R4.64] ;  /* 0x0000000e0442d981 */ /* 0x000ee2000c1e1500 */
[----:B------:R-:W-:-:S02]  /*2e60*/  PRMT R67, RZ, 0x7610, R67 ;  /* 0x00007610ff437816 */ /* 0x000fc40000000043 */
[----:B------:R-:W-:Y:S02]  /*2e70*/  SHF.R.U32.HI R12, RZ, 0x6, R12 ;  /* 0x00000006ff0c7819 */ /* 0x000fe4000001160c */
[C---:B------:R-:W-:Y:S01]  /*2e80*/  LOP3.LUT R8, R3.reuse, 0x28, RZ, 0xfc, !PT ;  /* 0x0000002803087812 */ /* 0x040fe200078efcff */
[----:B------:R-:W4:Y:S01]  /*2e90*/  @!P4 LDG.E.U16 R13, desc[UR14][R6.64] ;  /* 0x0000000e060dc981 */ /* 0x000f22000c1e1500 */
[C---:B------:R-:W-:Y:S02]  /*2ea0*/  LOP3.LUT R9, R3.reuse, 0x30, RZ, 0xfc, !PT ;  /* 0x0000003003097812 */ /* 0x040fe400078efcff */
[----:B------:R-:W-:Y:S02]  /*2eb0*/  SGXT.U32 R12, R12, 0x3 ;  /* 0x000000030c0c781a */ /* 0x000fe40000000000 */
[----:B------:R-:W-:Y:S02]  /*2ec0*/  LOP3.LUT R3, R3, 0x38, RZ, 0xfc, !PT ;  /* 0x0000003803037812 */ /* 0x000fe400078efcff */
[----:B------:R-:W-:-:S02]  /*2ed0*/  ISETP.GE.AND P5, PT, R8, UR24, PT ;  /* 0x0000001808007c0c */ /* 0x000fc4000bfa6270 */
[----:B------:R-:W-:Y:S02]  /*2ee0*/  LOP3.LUT R12, R12, 0x38, RZ, 0xfc, !PT ;  /* 0x000000380c0c7812 */ /* 0x000fe400078efcff */
[----:B------:R-:W-:Y:S02]  /*2ef0*/  ISETP.GE.AND P6, PT, R3, UR24, PT ;  /* 0x0000001803007c0c */ /* 0x000fe4000bfc6270 */
[----:B------:R-:W-:Y:S02]  /*2f00*/  PRMT R65, RZ, 0x7610, R65 ;  /* 0x00007610ff417816 */ /* 0x000fe40000000041 */
[----:B------:R-:W-:Y:S02]  /*2f10*/  ISETP.GE.AND P1, PT, R9, UR24, PT ;  /* 0x0000001809007c0c */ /* 0x000fe4000bf26270 */
[----:B------:R-:W-:Y:S02]  /*2f20*/  PRMT R64, RZ, 0x7610, R64 ;  /* 0x00007610ff407816 */ /* 0x000fe40000000040 */
[----:B------:R-:W-:Y:S01]  /*2f30*/  PRMT R10, RZ, 0x7610, R10 ;  /* 0x00007610ff0a7816 */ /* 0x000fe2000000000a */
[----:B---3--:R3:W-:Y:S02]  /*2f40*/  STL [R1+0x24], R66 ;  /* 0x0000244201007387 */ /* 0x0087e40000100800 */
[----:B---3--:R-:W3:Y:S02]  /*2f50*/  S2R R66, SR_TID.X ;  /* 0x0000000000427919 */ /* 0x008ee40000002100 */
[----:B----4-:R4:W-:Y:S02]  /*2f60*/  STL [R1+0x20], R13 ;  /* 0x0000200d01007387 */ /* 0x0109e40000100800 */
[----:B----4-:R-:W4:Y:S01]  /*2f70*/  S2R R13, SR_TID.X ;  /* 0x00000000000d7919 */ /* 0x010f220000002100 */
[----:B---3--:R-:W-:-:S04]  /*2f80*/  SHF.R.U32.HI R66, RZ, 0x6, R66 ;  /* 0x00000006ff427819 */ /* 0x008fc80000011642 */
[----:B------:R-:W-:-:S04]  /*2f90*/  SGXT.U32 R66, R66, 0x3 ;  /* 0x000000034242781a */ /* 0x000fc80000000000 */
[----:B------:R-:W-:-:S05]  /*2fa0*/  LOP3.LUT R66, R66, 0x18, RZ, 0xfc, !PT ;  /* 0x0000001842427812 */ /* 0x000fca00078efcff */
[----:B0-----:R-:W-:-:S04]  /*2fb0*/  IMAD R66, R66, R88, RZ ;  /* 0x0000005842427224 */ /* 0x001fc800078e02ff */
[----:B------:R-:W-:Y:S02]  /*2fc0*/  IMAD.WIDE R4, R66, 0x2, R18 ;  /* 0x0000000242047825 */ /* 0x000fe400078e0212 */
[----:B------:R-:W0:Y:S01]  /*2fd0*/  LDC R66, c[0x0][0x238] ;  /* 0x00008e00ff427b82 */ /* 0x000e220000000800 */
[----:B------:R-:W3:Y:S01]  /*2fe0*/  S2R R88, SR_TID.X ;  /* 0x0000000000587919 */ /* 0x000ee20000002100 */
[----:B----4-:R-:W-:Y:S01]  /*2ff0*/  SHF.R.U32.HI R13, RZ, 0x6, R13 ;  /* 0x00000006ff0d7819 */ /* 0x010fe2000001160d */
[----:B------:R4:W5:Y:S03]  /*3000*/  @!P3 LDG.E.U16 R67, desc[UR14][R4.64] ;  /* 0x0000000e0443b981 */ /* 0x000966000c1e1500 */
[----:B------:R-:W-:-:S04]  /*3010*/  SGXT.U32 R13, R13, 0x3 ;  /* 0x000000030d0d781a */ /* 0x000fc80000000000 */
[----:B------:R-:W-:-:S05]  /*3020*/  LOP3.LUT R13, R13, 0x20, RZ, 0xfc, !PT ;  /* 0x000000200d0d7812 */ /* 0x000fca00078efcff */
[----:B0-----:R-:W-:Y:S02]  /*3030*/  IMAD R13, R13, R66, RZ ;  /* 0x000000420d0d7224 */ /* 0x001fe400078e02ff */
[----:B------:R-:W0:Y:S02]  /*3040*/  LDC R66, c[0x0][0x238] ;  /* 0x00008e00ff427b82 */ /* 0x000e240000000800 */
[----:B------:R-:W-:Y:S01]  /*3050*/  IMAD.WIDE R6, R13, 0x2, R18 ;  /* 0x000000020d067825 */ /* 0x000fe200078e0212 */
[----:B---3--:R-:W-:-:S04]  /*3060*/  SHF.R.U32.HI R13, RZ, 0x6, R88 ;  /* 0x00000006ff0d7819 */ /* 0x008fc80000011658 */
[----:B------:R3:W2:Y:S01]  /*3070*/  @!P2 LDG.E.U16 R65, desc[UR14][R6.64] ;  /* 0x0000000e0641a981 */ /* 0x0006a2000c1e1500 */
[----:B------:R-:W-:-:S04]  /*3080*/  SGXT.U32 R13, R13, 0x3 ;  /* 0x000000030d0d781a */ /* 0x000fc80000000000 */
[----:B------:R-:W-:-:S05]  /*3090*/  LOP3.LUT R13, R13, 0x30, RZ, 0xfc, !PT ;  /* 0x000000300d0d7812 */ /* 0x000fca00078efcff */
[----:B0-----:R-:W-:-:S04]  /*30a0*/  IMAD R13, R13, R66, RZ ;  /* 0x000000420d0d7224 */ /* 0x001fc800078e02ff */
[----:B----4-:R-:W-:Y:S02]  /*30b0*/  IMAD.WIDE R4, R13, 0x2, R18 ;  /* 0x000000020d047825 */ /* 0x010fe400078e0212 */
[----:B------:R-:W0:Y:S01]  /*30c0*/  LDC R13, c[0x0][0x238] ;  /* 0x00008e00ff0d7b82 */ /* 0x000e220000000800 */
[----:B------:R-:W-:-:S04]  /*30d0*/  SHF.R.U32.HI R88, RZ, 0x6, R88 ;  /* 0x00000006ff587819 */ /* 0x000fc80000011658 */
[----:B------:R-:W-:-:S04]  /*30e0*/  SGXT.U32 R88, R88, 0x3 ;  /* 0x000000035858781a */ /* 0x000fc80000000000 */
[----:B------:R-:W-:-:S05]  /*30f0*/  LOP3.LUT R88, R88, 0x28, RZ, 0xfc, !PT ;  /* 0x0000002858587812 */ /* 0x000fca00078efcff */
[----:B-1----:R-:W-:-:S04]  /*3100*/  IMAD R88, R88, R89, RZ ;  /* 0x0000005958587224 */ /* 0x002fc800078e02ff */
[----:B------:R-:W-:-:S05]  /*3110*/  IMAD.WIDE R8, R88, 0x2, R18 ;  /* 0x0000000258087825 */ /* 0x000fca00078e0212 */
[----:B------:R1:W4:Y:S01]  /*3120*/  @!P5 LDG.E.U16 R64, desc[UR14][R8.64] ;  /* 0x0000000e0840d981 */ /* 0x000322000c1e1500 */
[----:B0-----:R-:W-:-:S04]  /*3130*/  IMAD R12, R12, R13, RZ ;  /* 0x0000000d0c0c7224 */ /* 0x001fc800078e02ff */
[----:B---3--:R-:W-:-:S05]  /*3140*/  IMAD.WIDE R6, R12, 0x2, R18 ;  /* 0x000000020c067825 */ /* 0x008fca00078e0212 */
[----:B------:R-:W3:Y:S01]  /*3150*/  @!P6 LDG.E.U16 R10, desc[UR14][R6.64] ;  /* 0x0000000e060ae981 */ /* 0x000ee2000c1e1500 */
[----:B------:R-:W-:-:S06]  /*3160*/  PRMT R11, RZ, 0x7610, R11 ;  /* 0x00007610ff0b7816 */ /* 0x000fcc000000000b */
[----:B------:R0:W3:Y:S01]  /*3170*/  @!P1 LDG.E.U16 R11, desc[UR14][R4.64] ;  /* 0x0000000e040b9981 */ /* 0x0000e2000c1e1500 */
[----:B-1----:R-:W-:Y:S01]  /*3180*/  PRMT R8, RZ, 0x7610, R8 ;  /* 0x00007610ff087816 */ /* 0x002fe20000000008 */
[----:B0-----:R-:W-:Y:S01]  /*3190*/  IMAD.WIDE R4, R2, 0x2, R60 ;  /* 0x0000000202047825 */ /* 0x001fe200078e023c */
[----:B------:R-:W-:Y:S06]  /*31a0*/  BAR.SYNC.DEFER_BLOCKING 0x0 ;  /* 0x0000000000007b1d */ /* 0x000fec0000010000 */
[----:B------:R-:W-:Y:S04]  /*31b0*/  STL [R1+0xbc], R18 ;  /* 0x0000bc1201007387 */ /* 0x000fe80000100800 */
[----:B------:R-:W-:Y:S04]  /*31c0*/  STL [R1+0xb8], R19 ;  /* 0x0000b81301007387 */ /* 0x000fe80000100800 */
[----:B------:R-:W-:Y:S04]  /*31d0*/  STL [R1+0xc4], R60 ;  /* 0x0000c43c01007387 */ /* 0x000fe80000100800 */
[----:B------:R0:W3:Y:S04]  /*31e0*/  @!P0 LDG.E.U16 R8, desc[UR14][R4.64] ;  /* 0x0000000e04088981 */ /* 0x0000e8000c1e1500 */
[----:B------:R-:W-:Y:S01]  /*31f0*/  STL [R1+0xc0], R61 ;  /* 0x0000c03d01007387 */ /* 0x000fe20000100800 */
[----:B0-----:R-:W-:-:S02]  /*3200*/  PRMT R5, RZ, 0x7610, R5 ;  /* 0x00007610ff057816 */ /* 0x001fc40000000005 */
[----:B------:R-:W-:-:S03]  /*3210*/  PRMT R4, RZ, 0x7610, R4 ;  /* 0x00007610ff047816 */ /* 0x000fc60000000004 */
[----:B------:R-:W-:Y:S01]  /*3220*/  STL.S16 [R1+0x4], R5 ;  /* 0x0000040501007387 */ /* 0x000fe20000100600 */
[----:B------:R-:W-:-:S03]  /*3230*/  IMAD.WIDE R6, R2, 0x2, R20 ;  /* 0x0000000202067825 */ /* 0x000fc600078e0214 */
[----:B-----5:R-:W-:Y:S04]  /*3240*/  STL [R1+0x1c], R67 ;  /* 0x00001c4301007387 */ /* 0x020fe80000100800 */
[----:B------:R0:W-:Y:S04]  /*3250*/  STL.S16 [R1], R4 ;  /* 0x0000000401007387 */ /* 0x0001e80000100600 */
[----:B------:R1:W-:Y:S01]  /*3260*/  STL [R1+0xcc], R76 ;  /* 0x0000cc4c01007387 */ /* 0x0003e20000100800 */
[----:B0-----:R-:W-:-:S03]  /*3270*/  IMAD.WIDE R4, R2, 0x2, R76 ;  /* 0x0000000202047825 */ /* 0x001fc600078e024c */
[----:B-1----:R-:W5:Y:S04]  /*3280*/  LDL.LU R76, [R1+0x4] ;  /* 0x00000400014c7983 */ /* 0x002f680000300800 */
[----:B------:R0:W-:Y:S04]  /*3290*/  STL [R1+0xc8], R77 ;  /* 0x0000c84d01007387 */ /* 0x0001e80000100800 */
[----:B0-----:R-:W5:Y:S04]  /*32a0*/  LDL.LU R77, [R1] ;  /* 0x00000000014d7983 */ /* 0x001f680000300800 */
[----:B--2---:R-:W-:Y:S04]  /*32b0*/  STL [R1+0x18], R65 ;  /* 0x0000184101007387 */ /* 0x004fe80000100800 */
[----:B----4-:R-:W-:Y:S04]  /*32c0*/  STL [R1+0x14], R64 ;  /* 0x0000144001007387 */ /* 0x010fe80000100800 */
[----:B------:R0:W-:Y:S04]  /*32d0*/  STL [R1+0xd4], R20 ;  /* 0x0000d41401007387 */ /* 0x0001e80000100800 */
[----:B---3--:R-:W-:Y:S04]  /*32e0*/  STL [R1+0xc], R10 ;  /* 0x00000c0a01007387 */ /* 0x008fe80000100800 */
[----:B0-----:R-:W2:Y:S01]  /*32f0*/  LDL.LU R20, [R1+0xc] ;  /* 0x00000c0001147983 */ /* 0x001ea20000300800 */
[----:B------:R-:W-:-:S02]  /*3300*/  LOP3.LUT R87, R87, R86, RZ, 0x3c, !PT ;  /* 0x0000005657577212 */ /* 0x000fc400078e3cff */
[----:B------:R-:W-:Y:S02]  /*3310*/  PRMT R60, RZ, 0x7610, R60 ;  /* 0x00007610ff3c7816 */ /* 0x000fe4000000003c */
[----:B------:R-:W-:Y:S02]  /*3320*/  LOP3.LUT R83, R83, R82, RZ, 0x3c, !PT ;  /* 0x0000005253537212 */ /* 0x000fe400078e3cff */
[----:B------:R-:W-:Y:S02]  /*3330*/  PRMT R61, RZ, 0x7610, R61 ;  /* 0x00007610ff3d7816 */ /* 0x000fe4000000003d */
[----:B------:R-:W-:Y:S01]  /*3340*/  PRMT R0, RZ, 0x7610, R0 ;  /* 0x00007610ff007816 */ /* 0x000fe20000000000 */
[----:B------:R-:W-:Y:S01]  /*3350*/  IMAD.WIDE R12, R2, 0x2, R14 ;  /* 0x00000002020c7825 */ /* 0x000fe200078e020e */
[----:B------:R-:W-:Y:S02]  /*3360*/  PRMT R18, RZ, 0x7610, R18 ;  /* 0x00007610ff127816 */ /* 0x000fe40000000012 */
[----:B------:R-:W-:-:S02]  /*3370*/  PRMT R19, RZ, 0x7610, R19 ;  /* 0x00007610ff137816 */ /* 0x000fc40000000013 */
[----:B------:R-:W-:Y:S02]  /*3380*/  LOP3.LUT R79, R79, R78, RZ, 0x3c, !PT ;  /* 0x0000004e4f4f7212 */ /* 0x000fe400078e3cff */
[----:B------:R-:W-:Y:S01]  /*3390*/  PRMT R3, RZ, 0x7610, R3 ;  /* 0x00007610ff037816 */ /* 0x000fe20000000003 */
[----:B------:R-:W-:Y:S01]  /*33a0*/  IMAD.WIDE R64, R2, 0x2, R62 ;  /* 0x0000000202407825 */ /* 0x000fe200078e023e */
[----:B------:R-:W-:Y:S01]  /*33b0*/  LOP3.LUT R73, R73, R72, RZ, 0x3c, !PT ;  /* 0x0000004849497212 */ /* 0x000fe200078e3cff */
[----:B------:R-:W3:Y:S01]  /*33c0*/  @!P0 LDG.E.U16 R18, desc[UR14][R12.64] ;  /* 0x0000000e0c128981 */ /* 0x000ee2000c1e1500 */
[----:B------:R-:W-:Y:S02]  /*33d0*/  PRMT R112, RZ, 0x7610, R112 ;  /* 0x00007610ff707816 */ /* 0x000fe40000000070 */
[----:B------:R-:W-:Y:S02]  /*33e0*/  PRMT R113, RZ, 0x7610, R113 ;  /* 0x00007610ff717816 */ /* 0x000fe40000000071 */
[----:B------:R-:W-:-:S02]  /*33f0*/  PRMT R114, RZ, 0x7610, R114 ;  /* 0x00007610ff727816 */ /* 0x000fc40000000072 */
[----:B------:R-:W-:Y:S02]  /*3400*/  PRMT R115, RZ, 0x7610, R115 ;  /* 0x00007610ff737816 */ /* 0x000fe40000000073 */
[----:B------:R-:W-:Y:S02]  /*3410*/  PRMT R116, RZ, 0x7610, R116 ;  /* 0x00007610ff747816 */ /* 0x000fe40000000074 */
[----:B------:R-:W-:Y:S02]  /*3420*/  PRMT R117, RZ, 0x7610, R117 ;  /* 0x00007610ff757816 */ /* 0x000fe40000000075 */
[----:B------:R-:W-:Y:S02]  /*3430*/  PRMT R118, RZ, 0x7610, R118 ;  /* 0x00007610ff767816 */ /* 0x000fe40000000076 */
[----:B------:R-:W-:Y:S02]  /*3440*/  PRMT R119, RZ, 0x7610, R119 ;  /* 0x00007610ff777816 */ /* 0x000fe40000000077 */
[----:B------:R-:W-:Y:S01]  /*3450*/  PRMT R120, RZ, 0x7610, R120 ;  /* 0x00007610ff787816 */ /* 0x000fe20000000078 */
[----:B-----5:R0:W4:Y:S04]  /*3460*/  @!P0 LDG.E.U16 R76, desc[UR14][R4.64] ;  /* 0x0000000e044c8981 */ /* 0x020128000c1e1500 */
[----:B------:R1:W5:Y:S04]  /*3470*/  @!P0 LDG.E.U16 R77, desc[UR14][R6.64] ;  /* 0x0000000e064d8981 */ /* 0x000368000c1e1500 */
[----:B--2---:R2:W-:Y:S04]  /*3480*/  STL [R1+0xd8], R20 ;  /* 0x0000d81401007387 */ /* 0x0045e80000100800 */
[----:B------:R-:W-:Y:S04]  /*3490*/  STL [R1+0x10], R11 ;  /* 0x0000100b01007387 */ /* 0x000fe80000100800 */
[----:B--2---:R-:W2:Y:S04]  /*34a0*/  LDL.LU R20, [R1+0x10] ;  /* 0x0000100001147983 */ /* 0x004ea80000300800 */
[----:B--2---:R2:W-:Y:S04]  /*34b0*/  STL [R1+0xdc], R20 ;  /* 0x0000dc1401007387 */ /* 0x0045e80000100800 */
        /* <DEDUP_REMOVED lines=9> */
[----:B------:R0:W-:Y:S04]  /*3550*/  STL [R1+0xd0], R21 ;  /* 0x0000d01501007387 */ /* 0x0001e80000100800 */
[----:B------:R1:W-:Y:S04]  /*3560*/  STL [R1+0x8], R8 ;  /* 0x0000080801007387 */ /* 0x0003e80000100800 */
[----:B0-----:R-:W2:Y:S01]  /*3570*/  LDL.LU R21, [R1+0x8] ;  /* 0x0000080001157983 */ /* 0x001ea20000300800 */
[----:B------:R-:W-:Y:S01]  /*3580*/  LOP3.LUT R86, R87, R86, RZ, 0x3c, !PT ;  /* 0x0000005657567212 */ /* 0x000fe200078e3cff */
[----:B-1----:R-:W-:-:S03]  /*3590*/  IMAD.WIDE R8, R2, 0x2, R16 ;  /* 0x0000000202087825 */ /* 0x002fc600078e0210 */
[----:B------:R-:W-:Y:S02]  /*35a0*/  LOP3.LUT R87, R87, R86, RZ, 0x3c, !PT ;  /* 0x0000005657577212 */ /* 0x000fe400078e3cff */
[C---:B------:R-:W-:Y:S01]  /*35b0*/  LOP3.LUT R82, R83.reuse, R82, RZ, 0x3c, !PT ;  /* 0x0000005253527212 */ /* 0x040fe200078e3cff */
[C---:B------:R-:W-:Y:S01]  /*35c0*/  IMAD.WIDE R10, R2.reuse, 0x2, R58 ;  /* 0x00000002020a7825 */ /* 0x040fe200078e023a */
[----:B------:R0:W3:Y:S01]  /*35d0*/  @!P0 LDG.E.U16 R60, desc[UR14][R8.64] ;  /* 0x0000000e083c8981 */ /* 0x0000e2000c1e1500 */
[----:B------:R-:W-:Y:S02]  /*35e0*/  PRMT R5, RZ, 0x7610, R5 ;  /* 0x00007610ff057816 */ /* 0x000fe40000000005 */
[----:B------:R-:W-:Y:S01]  /*35f0*/  LOP3.LUT R83, R83, R82, RZ, 0x3c, !PT ;  /* 0x0000005253537212 */ /* 0x000fe200078e3cff */
[----:B------:R1:W3:Y:S01]  /*3600*/  @!P0 LDG.E.U16 R61, desc[UR14][R10.64] ;  /* 0x0000000e0a3d8981 */ /* 0x0002e2000c1e1500 */
[----:B------:R-:W-:Y:S01]  /*3610*/  IMAD.WIDE R6, R2, 0x2, R86 ;  /* 0x0000000202067825 */ /* 0x000fe200078e0256 */
[----:B------:R-:W-:-:S02]  /*3620*/  LOP3.LUT R78, R79, R78, RZ, 0x3c, !PT ;  /* 0x0000004e4f4e7212 */ /* 0x000fc400078e3cff */
[----:B------:R4:W3:Y:S01]  /*3630*/  @!P0 LDG.E.U16 R5, desc[UR14][R64.64] ;  /* 0x0000000e40058981 */ /* 0x0008e2000c1e1500 */
[C---:B0-----:R-:W-:Y:S01]  /*3640*/  IMAD.WIDE R8, R2.reuse, 0x2, R22 ;  /* 0x0000000202087825 */ /* 0x041fe200078e0216 */
[----:B------:R-:W-:Y:S02]  /*3650*/  PRMT R4, RZ, 0x7610, R4 ;  /* 0x00007610ff047816 */ /* 0x000fe40000000004 */
[----:B------:R0:W3:Y:S01]  /*3660*/  @!P0 LDG.E.U16 R19, desc[UR14][R6.64] ;  /* 0x0000000e06138981 */ /* 0x0000e2000c1e1500 */
[----:B-1----:R-:W-:-:S03]  /*3670*/  IMAD.WIDE R10, R2, 0x2, R80 ;  /* 0x00000002020a7825 */ /* 0x002fc600078e0250 */
[----:B------:R1:W3:Y:S01]  /*3680*/  @!P0 LDG.E.U16 R0, desc[UR14][R8.64] ;  /* 0x0000000e08008981 */ /* 0x0002e2000c1e1500 */
[C---:B----4-:R-:W-:Y:S01]  /*3690*/  IMAD.WIDE R64, R2.reuse, 0x2, R82 ;  /* 0x0000000202407825 */ /* 0x050fe200078e0252 */
[----:B------:R-:W-:Y:S02]  /*36a0*/  LOP3.LUT R79, R79, R78, RZ, 0x3c, !PT ;  /* 0x0000004e4f4f7212 */ /* 0x000fe400078e3cff */
[----:B------:R4:W3:Y:S01]  /*36b0*/  @!P0 LDG.E.U16 R3, desc[UR14][R10.64] ;  /* 0x0000000e0a038981 */ /* 0x0008e2000c1e1500 */
[C---:B------:R-:W-:Y:S01]  /*36c0*/  IMAD.WIDE R12, R2.reuse, 0x2, R56 ;  /* 0x00000002020c7825 */ /* 0x040fe200078e0238 */
[----:B0-----:R-:W-:Y:S02]  /*36d0*/  PRMT R6, RZ, 0x7610, R6 ;  /* 0x00007610ff067816 */ /* 0x001fe40000000006 */
[----:B-1----:R-:W-:Y:S02]  /*36e0*/  PRMT R8, RZ, 0x7610, R8 ;  /* 0x00007610ff087816 */ /* 0x002fe40000000008 */
[----:B------:R0:W3:Y:S01]  /*36f0*/  @!P0 LDG.E.U16 R4, desc[UR14][R12.64] ;  /* 0x0000000e0c048981 */ /* 0x0000e2000c1e1500 */
[C---:B------:R-:W-:Y:S01]  /*3700*/  LOP3.LUT R72, R73.reuse, R72, RZ, 0x3c, !PT ;  /* 0x0000004849487212 */ /* 0x040fe200078e3cff */
[C---:B----4-:R-:W-:Y:S01]  /*3710*/  IMAD.WIDE R10, R2.reuse, 0x2, R84 ;  /* 0x00000002020a7825 */ /* 0x050fe200078e0254 */
[----:B------:R-:W-:Y:S01]  /*3720*/  PRMT R7, RZ, 0x7610, R7 ;  /* 0x00007610ff077816 */ /* 0x000fe20000000007 */
[----:B------:R1:W4:Y:S01]  /*3730*/  @!P0 LDG.E.U16 R8, desc[UR14][R64.64] ;  /* 0x0000000e40088981 */ /* 0x000322000c1e1500 */
[----:B------:R-:W-:Y:S01]  /*3740*/  PRMT R9, RZ, 0x7610, R9 ;  /* 0x00007610ff097816 */ /* 0x000fe20000000009 */
[C---:B------:R-:W-:Y:S01]  /*3750*/  IMAD.WIDE R66, R2.reuse, 0x2, R78 ;  /* 0x0000000202427825 */ /* 0x040fe200078e024e */
[----:B------:R-:W-:Y:S01]  /*3760*/  LOP3.LUT R73, R73, R72, RZ, 0x3c, !PT ;  /* 0x0000004849497212 */ /* 0x000fe200078e3cff */
[----:B------:R5:W4:Y:S02]  /*3770*/  @!P0 LDG.E.U16 R6, desc[UR14][R10.64] ;  /* 0x0000000e0a068981 */ /* 0x000b24000c1e1500 */
[----:B0-----:R-:W-:-:S02]  /*3780*/  IMAD.WIDE R12, R2, 0x2, R70 ;  /* 0x00000002020c7825 */ /* 0x001fc400078e0246 */
[----:B------:R0:W4:Y:S02]  /*3790*/  @!P0 LDG.E.U16 R9, desc[UR14][R66.64] ;  /* 0x0000000e42098981 */ /* 0x000124000c1e1500 */
[----:B-1----:R-:W-:Y:S02]  /*37a0*/  IMAD.MOV.U32 R64, RZ, RZ, R68 ;  /* 0x000000ffff407224 */ /* 0x002fe400078e0044 */
[----:B------:R-:W-:Y:S01]  /*37b0*/  IMAD.MOV.U32 R65, RZ, RZ, R69 ;  /* 0x000000ffff417224 */ /* 0x000fe200078e0045 */
[----:B------:R1:W4:Y:S01]  /*37c0*/  @!P0 LDG.E.U16 R7, desc[UR14][R12.64] ;  /* 0x0000000e0c078981 */ /* 0x000322000c1e1500 */
[----:B-----5:R-:W-:Y:S01]  /*37d0*/  PRMT R11, RZ, 0x7610, R11 ;  /* 0x00007610ff0b7816 */ /* 0x020fe2000000000b */
[----:B------:R-:W-:Y:S01]  /*37e0*/  IMAD.WIDE R68, R2, 0x2, R64 ;  /* 0x0000000202447825 */ /* 0x000fe200078e0240 */
[----:B------:R-:W-:-:S03]  /*37f0*/  PRMT R10, RZ, 0x7610, R10 ;  /* 0x00007610ff0a7816 */ /* 0x000fc6000000000a */
[C---:B0-----:R-:W-:Y:S01]  /*3800*/  IMAD.WIDE R66, R2.reuse, 0x2, R74 ;  /* 0x0000000202427825 */ /* 0x041fe200078e024a */
[----:B------:R0:W5:Y:S01]  /*3810*/  @!P0 LDG.E.U16 R11, desc[UR14][R68.64] ;  /* 0x0000000e440b8981 */ /* 0x000162000c1e1500 */
[----:B-1----:R-:W-:Y:S02]  /*3820*/  PRMT R12, RZ, 0x7610, R12 ;  /* 0x00007610ff0c7816 */ /* 0x002fe4000000000c */
[----:B------:R-:W-:Y:S01]  /*3830*/  IMAD.WIDE R88, R2, 0x2, R72 ;  /* 0x0000000202587825 */ /* 0x000fe200078e0248 */
[----:B------:R1:W5:Y:S01]  /*3840*/  @!P0 LDG.E.U16 R10, desc[UR14][R66.64] ;  /* 0x0000000e420a8981 */ /* 0x000362000c1e1500 */
[----:B------:R-:W-:-:S03]  /*3850*/  PRMT R13, RZ, 0x7610, R13 ;  /* 0x00007610ff0d7816 */ /* 0x000fc6000000000d */
[----:B------:R1:W5:Y:S01]  /*3860*/  @!P0 LDG.E.U16 R12, desc[UR14][R88.64] ;  /* 0x0000000e580c8981 */ /* 0x000362000c1e1500 */
[----:B0-----:R-:W-:-:S03]  /*3870*/  IMAD.MOV.U32 R68, RZ, RZ, R91 ;  /* 0x000000ffff447224 */ /* 0x001fc600078e005b */
[----:B--2---:R0:W-:Y:S04]  /*3880*/  STL.64 [R1+0xf0], R20 ;  /* 0x0000f01401007387 */ /* 0x0041e80000100a00 */
[----:B0-----:R-:W2:Y:S04]  /*3890*/  LDL.LU R20, [R1+0x28] ;  /* 0x0000280001147983 */ /* 0x001ea80000300800 */
[----:B------:R-:W2:Y:S01]  /*38a0*/  LDL.LU R21, [R1+0x2c] ;  /* 0x00002c0001157983 */ /* 0x000ea20000300800 */
[----:B------:R-:W-:Y:S02]  /*38b0*/  IMAD.MOV.U32 R69, RZ, RZ, R90 ;  /* 0x000000ffff457224 */ /* 0x000fe400078e005a */
[----:B-1----:R-:W-:-:S02]  /*38c0*/  IMAD.MOV.U32 R66, RZ, RZ, R97 ;  /* 0x000000ffff427224 */ /* 0x002fc400078e0061 */
[----:B------:R-:W-:Y:S02]  /*38d0*/  IMAD.MOV.U32 R67, RZ, RZ, R96 ;  /* 0x000000ffff437224 */ /* 0x000fe400078e0060 */
[----:B------:R-:W-:-:S04]  /*38e0*/  IMAD.WIDE R88, R2, 0x2, R68 ;  /* 0x0000000202587825 */ /* 0x000fc800078e0244 */
[C---:B------:R-:W-:Y:S01]  /*38f0*/  IMAD.WIDE R90, R2.reuse, 0x2, R66 ;  /* 0x00000002025a7825 */ /* 0x040fe200078e0242 */
[----:B------:R0:W5:Y:S04]  /*3900*/  @!P0 LDG.E.U16 R13, desc[UR14][R88.64] ;  /* 0x0000000e580d8981 */ /* 0x000168000c1e1500 */
[----:B------:R1:W5:Y:S01]  /*3910*/  @!P0 LDG.E.U16 R112, desc[UR14][R90.64] ;  /* 0x0000000e5a708981 */ /* 0x000362000c1e1500 */
[----:B0-----:R-:W-:Y:S02]  /*3920*/  IMAD.MOV.U32 R88, RZ, RZ, R93 ;  /* 0x000000ffff587224 */ /* 0x001fe400078e005d */
[----:B------:R-:W-:Y:S02]  /*3930*/  IMAD.MOV.U32 R89, RZ, RZ, R94 ;  /* 0x000000ffff597224 */ /* 0x000fe400078e005e */
[----:B-1----:R-:W-:-:S05]  /*3940*/  IMAD.WIDE R90, R2, 0x2, R88 ;  /* 0x00000002025a7825 */ /* 0x002fca00078e0258 */
[----:B------:R0:W5:Y:S02]  /*3950*/  @!P0 LDG.E.U16 R113, desc[UR14][R90.64] ;  /* 0x0000000e5a718981 */ /* 0x000164000c1e1500 */
[----:B0-----:R-:W-:Y:S02]  /*3960*/  IMAD.MOV.U32 R90, RZ, RZ, R95 ;  /* 0x000000ffff5a7224 */ /* 0x001fe400078e005f */
[----:B------:R-:W-:Y:S02]  /*3970*/  IMAD.MOV.U32 R91, RZ, RZ, R92 ;  /* 0x000000ffff5b7224 */ /* 0x000fe400078e005c */
[----:B------:R-:W-:-:S05]  /*3980*/  IMAD.WIDE R92, R2, 0x2, R90 ;  /* 0x00000002025c7825 */ /* 0x000fca00078e025a */
        /* <DEDUP_REMOVED lines=26> */
[----:B------:R-:W-:Y:S01]  /*3b30*/  IMAD.MOV.U32 R105, RZ, RZ, R111 ;  /* 0x000000ffff697224 */ /* 0x000fe200078e006f */
[----:B------:R-:W-:Y:S01]  /*3b40*/  PRMT R121, RZ, 0x7610, R121 ;  /* 0x00007610ff797816 */ /* 0x000fe20000000079 */
[----:B------:R-:W-:-:S05]  /*3b50*/  IMAD.WIDE R106, R2, 0x2, R104 ;  /* 0x00000002026a7825 */ /* 0x000fca00078e0268 */
[----:B------:R0:W5:Y:S02]  /*3b60*/  @!P0 LDG.E.U16 R121, desc[UR14][R106.64] ;  /* 0x0000000e6a798981 */ /* 0x000164000c1e1500 */
[----:B0-----:R-:W-:Y:S02]  /*3b70*/  IMAD.MOV.U32 R106, RZ, RZ, R123 ;  /* 0x000000ffff6a7224 */ /* 0x001fe400078e007b */
[--C-:B------:R-:W-:Y:S01]  /*3b80*/  IMAD.MOV.U32 R107, RZ, RZ, R122.reuse ;  /* 0x000000ffff6b7224 */ /* 0x100fe200078e007a */
[----:B------:R-:W-:Y:S01]  /*3b90*/  PRMT R122, RZ, 0x7610, R122 ;  /* 0x00007610ff7a7816 */ /* 0x000fe2000000007a */
[----:B------:R-:W-:-:S05]  /*3ba0*/  IMAD.WIDE R108, R2, 0x2, R106 ;  /* 0x00000002026c7825 */ /* 0x000fca00078e026a */
[----:B------:R0:W5:Y:S02]  /*3bb0*/  @!P0 LDG.E.U16 R122, desc[UR14][R108.64] ;  /* 0x0000000e6c7a8981 */ /* 0x000164000c1e1500 */
[--C-:B0-----:R-:W-:Y:S01]  /*3bc0*/  IMAD.MOV.U32 R109, RZ, RZ, R124.reuse ;  /* 0x000000ffff6d7224 */ /* 0x101fe200078e007c */
[----:B------:R-:W-:Y:S01]  /*3bd0*/  PRMT R124, RZ, 0x7610, R124 ;  /* 0x00007610ff7c7816 */ /* 0x000fe2000000007c */
[----:B--2---:R0:W-:Y:S02]  /*3be0*/  STL.64 [R1+0xf8], R20 ;  /* 0x0000f81401007387 */ /* 0x0041e40000100a00 */
[----:B0-----:R-:W0:Y:S02]  /*3bf0*/  S2R R21, SR_TID.X ;  /* 0x0000000000157919 */ /* 0x001e240000002100 */
[C---:B0-----:R-:W-:Y:S01]  /*3c00*/  LOP3.LUT R123, R21.reuse, 0x1c0, RZ, 0xc0, !PT ;  /* 0x000001c0157b7812 */ /* 0x041fe200078ec0ff */
[----:B------:R-:W-:-:S03]  /*3c10*/  IMAD.SHL.U32 R108, R21, 0x2, RZ ;  /* 0x00000002156c7824 */ /* 0x000fc600078e00ff */
[----:B------:R-:W-:-:S04]  /*3c20*/  SHF.R.U32.HI R123, RZ, 0x2, R123 ;  /* 0x00000002ff7b7819 */ /* 0x000fc8000001167b */
[----:B------:R-:W-:Y:S01]  /*3c30*/  LOP3.LUT R123, R123, 0x3fe, R108, 0x78, !PT ;  /* 0x000003fe7b7b7812 */ /* 0x000fe200078e786c */
[----:B------:R-:W-:-:S04]  /*3c40*/  IMAD.MOV.U32 R108, RZ, RZ, R125 ;  /* 0x000000ffff6c7224 */ /* 0x000fc800078e007d */
[----:B------:R-:W-:-:S05]  /*3c50*/  IMAD.WIDE R20, R2, 0x2, R108 ;  /* 0x0000000202147825 */ /* 0x000fca00078e026c */
[----:B------:R0:W2:Y:S04]  /*3c60*/  @!P0 LDG.E.U16 R124, desc[UR14][R20.64] ;  /* 0x0000000e147c8981 */ /* 0x0000a8000c1e1500 */
[----:B------:R-:W3:Y:S04]  /*3c70*/  LDL.LU.64 R20, [R1+0xf8] ;  /* 0x0000f80001147983 */ /* 0x000ee80000300a00 */
[----:B------:R3:W-:Y:S01]  /*3c80*/  STS.U16 [R123+UR12+0x8000], R110 ;  /* 0x0080006e7b007988 */ /* 0x0007e2000800040c */
[----:B------:R-:W-:Y:S01]  /*3c90*/  PRMT R125, RZ, 0x7610, R125 ;  /* 0x00007610ff7d7816 */ /* 0x000fe2000000007d */
[----:B---3--:R-:W-:-:S02]  /*3ca0*/  IMAD.MOV.U32 R110, RZ, RZ, R21 ;  /* 0x000000ffff6e7224 */ /* 0x008fc400078e0015 */
[----:B------:R-:W-:Y:S02]  /*3cb0*/  IMAD.MOV.U32 R111, RZ, RZ, R20 ;  /* 0x000000ffff6f7224 */ /* 0x000fe400078e0014 */
[----:B0-----:R-:W-:-:S05]  /*3cc0*/  IMAD.WIDE R20, R2, 0x2, R110 ;  /* 0x0000000202147825 */ /* 0x001fca00078e026e */
[----:B------:R-:W3:Y:S04]  /*3cd0*/  @!P0 LDG.E.U16 R125, desc[UR14][R20.64] ;  /* 0x0000000e147d8981 */ /* 0x000ee8000c1e1500 */
[----:B------:R-:W4:Y:S04]  /*3ce0*/  LDL.LU.64 R20, [R1+0xf0] ;  /* 0x0000f00001147983 */ /* 0x000f280000300a00 */
[----:B----4-:R0:W-:Y:S04]  /*3cf0*/  STS.U16 [R123+UR12+0x8400], R20 ;  /* 0x008400147b007988 */ /* 0x0101e8000800040c */
[----:B0-----:R-:W4:Y:S04]  /*3d00*/  LDL.LU R20, [R1+0xec] ;  /* 0x0000ec0001147983 */ /* 0x001f280000300800 */
        /* <DEDUP_REMOVED lines=10> */
[----:B------:R-:W-:Y:S04]  /*3db0*/  STS.U16 [R123+UR12], R21 ;  /* 0x000000157b007988 */ /* 0x000fe8000800040c */
[----:B------:R-:W-:Y:S04]  /*3dc0*/  STS.U16 [R123+UR12+0x400], R76 ;  /* 0x0004004c7b007988 */ /* 0x000fe8000800040c */
[----:B------:R-:W-:Y:S04]  /*3dd0*/  STS.U16 [R123+UR12+0x800], R77 ;  /* 0x0008004d7b007988 */ /* 0x000fe8000800040c */
[----:B------:R-:W-:Y:S04]  /*3de0*/  STS.U16 [R123+UR12+0xc00], R60 ;  /* 0x000c003c7b007988 */ /* 0x000fe8000800040c */
[----:B------:R-:W-:Y:S04]  /*3df0*/  STS.U16 [R123+UR12+0x1000], R61 ;  /* 0x0010003d7b007988 */ /* 0x000fe8000800040c */
[----:B------:R-:W-:Y:S04]  /*3e00*/  STS.U16 [R123+UR12+0x1400], R18 ;  /* 0x001400127b007988 */ /* 0x000fe8000800040c */
[----:B------:R-:W-:Y:S04]  /*3e10*/  STS.U16 [R123+UR12+0x1800], R19 ;  /* 0x001800137b007988 */ /* 0x000fe8000800040c */
[----:B------:R-:W-:Y:S04]  /*3e20*/  STS.U16 [R123+UR12+0x1c00], R0 ;  /* 0x001c00007b007988 */ /* 0x000fe8000800040c */
[----:B------:R0:W-:Y:S04]  /*3e30*/  STS.U16 [R123+UR12+0x2000], R3 ;  /* 0x002000037b007988 */ /* 0x0001e8000800040c */
[----:B------:R-:W-:Y:S04]  /*3e40*/  STS.U16 [R123+UR12+0x2400], R4 ;  /* 0x002400047b007988 */ /* 0x000fe8000800040c */
[----:B------:R-:W-:Y:S01]  /*3e50*/  STS.U16 [R123+UR12+0x2800], R5 ;  /* 0x002800057b007988 */ /* 0x000fe2000800040c */
[----:B------:R-:W-:Y:S01]  /*3e60*/  USHF.L.U32 UR4, UR25, 0x7, URZ ;  /* 0x0000000719047899 */ /* 0x000fe2000800063f */
[----:B0-----:R-:W0:Y:S02]  /*3e70*/  LDC R3, c[0x0][0x238] ;  /* 0x00008e00ff037b82 */ /* 0x001e240000000800 */
[----:B------:R-:W-:Y:S04]  /*3e80*/  STS.U16 [R123+UR12+0x2c00], R6 ;  /* 0x002c00067b007988 */ /* 0x000fe8000800040c */
[----:B------:R-:W-:Y:S04]  /*3e90*/  STS.U16 [R123+UR12+0x3000], R7 ;  /* 0x003000077b007988 */ /* 0x000fe8000800040c */
[----:B------:R1:W-:Y:S04]  /*3ea0*/  STS.U16 [R123+UR12+0x3400], R8 ;  /* 0x003400087b007988 */ /* 0x0003e8000800040c */
[----:B------:R-:W-:Y:S04]  /*3eb0*/  STS.U16 [R123+UR12+0x3800], R9 ;  /* 0x003800097b007988 */ /* 0x000fe8000800040c */
[----:B-----5:R-:W-:Y:S04]  /*3ec0*/  STS.U16 [R123+UR12+0x3c00], R10 ;  /* 0x003c000a7b007988 */ /* 0x020fe8000800040c */
[----:B------:R-:W-:Y:S04]  /*3ed0*/  STS.U16 [R123+UR12+0x4000], R11 ;  /* 0x0040000b7b007988 */ /* 0x000fe8000800040c */
        /* <DEDUP_REMOVED lines=13> */
[----:B--2---:R-:W-:Y:S04]  /*3fb0*/  STS.U16 [R123+UR12+0x7800], R124 ;  /* 0x0078007c7b007988 */ /* 0x004fe8000800040c */
[----:B---3--:R-:W-:Y:S01]  /*3fc0*/  STS.U16 [R123+UR12+0x7c00], R125 ;  /* 0x007c007d7b007988 */ /* 0x008fe2000800040c */
[----:B------:R-:W-:Y:S01]  /*3fd0*/  ULOP3.LUT UR4, UR4, 0x600, URZ, 0xc0, !UPT ;  /* 0x0000060004047892 */ /* 0x000fe2000f8ec03f */
[----:B-1----:R-:W1:Y:S03]  /*3fe0*/  LDC R8, c[0x0][0x23c] ;  /* 0x00008f00ff087b82 */ /* 0x002e660000000800 */
[----:B------:R-:W-:-:S04]  /*3ff0*/  ULEA.HI UR4, UR12, UR4, URZ, 0x1c ;  /* 0x000000040c047291 */ /* 0x000fc8000f8fe03f */
[----:B------:R-:W-:Y:S01]  /*4000*/  ULOP3.LUT UR6, UR4, 0x3fff, URZ, 0xc0, !UPT ;  /* 0x00003fff04067892 */ /* 0x000fe2000f8ec03f */
[----:B------:R-:W-:Y:S02]  /*4010*/  UMOV UR5, 0x40000040 ;  /* 0x4000004000057882 */ /* 0x000fe40000000000 */
[----:B------:R-:W-:Y:S01]  /*4020*/  UMOV UR4, UR13 ;  /* 0x0000000d00047c82 */ /* 0x000fe20008000000 */
[----:B------:R-:W-:Y:S01]  /*4030*/  UMOV UR7, 0x40000040 ;  /* 0x4000004000077882 */ /* 0x000fe20000000000 */
[----:B------:R-:W-:Y:S01]  /*4040*/  UIADD3 UR10, UP0, UR6, 0x2, URZ ;  /* 0x00000002060a7890 */ /* 0x000fe2000ff1e03f */
[----:B----4-:R2:W-:Y:S01]  /*4050*/  STS.U16 [R123+UR12+0x9c00], R20 ;  /* 0x009c00147b007988 */ /* 0x0105e2000800040c */
[----:B------:R3:W-:Y:S06]  /*4060*/  MEMBAR.ALL.CTA ;  /* 0x0000000000007992 */ /* 0x0007ec0000008000 */
[----:B---3--:R-:W3:Y:S04]  /*4070*/  FENCE.VIEW.ASYNC.S ;  /* 0x00000000000073c6 */ /* 0x008ee80000000000 */
[----:B--2---:R-:W2:Y:S04]  /*4080*/  LDL.LU R20, [R1+0xd4] ;  /* 0x0000d40001147983 */ /* 0x004ea80000300800 */
[----:B------:R-:W2:Y:S04]  /*4090*/  LDL.LU R21, [R1+0xd0] ;  /* 0x0000d00001157983 */ /* 0x000ea80000300800 */
[----:B------:R-:W4:Y:S04]  /*40a0*/  LDL.LU R76, [R1+0xcc] ;  /* 0x0000cc00014c7983 */ /* 0x000f280000300800 */
[----:B------:R-:W4:Y:S04]  /*40b0*/  LDL.LU R77, [R1+0xc8] ;  /* 0x0000c800014d7983 */ /* 0x000f280000300800 */
[----:B------:R-:W5:Y:S01]  /*40c0*/  LDL.LU R60, [R1+0xc4] ;  /* 0x0000c400013c7983 */ /* 0x000f620000300800 */
[----:B---3--:R-:W-:Y:S06]  /*40d0*/  BAR.SYNC.DEFER_BLOCKING 0x0 ;  /* 0x0000000000007b1d */ /* 0x008fec0000010000 */
[----:B------:R-:W5:Y:S04]  /*40e0*/  LDL.LU R61, [R1+0xc0] ;  /* 0x0000c000013d7983 */ /* 0x000f680000300800 */
[----:B------:R-:W3:Y:S04]  /*40f0*/  LDL.LU R18, [R1+0xbc] ;  /* 0x0000bc0001127983 */ /* 0x000ee80000300800 */
[----:B------:R-:W3:Y:S04]  /*4100*/  LDL.LU R19, [R1+0xb8] ;  /* 0x0000b80001137983 */ /* 0x000ee80000300800 */
[----:B------:R-:W2:Y:S01]  /*4110*/  LDL.LU R0, [R1+0xb4] ;  /* 0x0000b40001007983 */ /* 0x000ea20000300800 */
[----:B------:R-:W-:-:S06]  /*4120*/  WARPGROUP.ARRIVE ;  /* 0x00000000000079c5 */ /* 0x000fcc0000000000 */
[----:B------:R-:W-:Y:S01]  /*4130*/  HGMMA.64x64x16.F32.BF16 R24, gdesc[UR4].tnspA, R24 ;  /* 0x20e00000041879f0 */ /* 0x000fe20008701818 */
[----:B------:R-:W-:Y:S02]  /*4140*/  UMOV UR4, URZ ;  /* 0x0000003f00047c82 */ /* 0x000fe40008000000 */
[----:B------:R-:W-:-:S04]  /*4150*/  UIADD3.X UR11, UR4, 0x40000040, URZ, UP0, !UPT ;  /* 0x40000040040b7890 */ /* 0x000fc800087fe43f */
[----:B------:R-:W-:-:S05]  /*4160*/  UIADD3.64 UR18, UR10, 0x2, URZ ;  /* 0x000000020a127897 */ /* 0x000fca000fffe03f */
[----:B------:R-:W-:Y:S01]  /*4170*/  HGMMA.64x64x16.F32.BF16 R24, gdesc[UR8].tnspA, R24 ;  /* 0x20e00000081879f0 */ /* 0x000fe20008701818 */
[----:B------:R-:W-:-:S03]  /*4180*/  UIADD3.64 UR22, UR10, 0x4, URZ ;  /* 0x000000040a167897 */ /* 0x000fc6000fffe03f */
[----:B------:R-:W-:Y:S01]  /*4190*/  HGMMA.64x64x16.F32.BF16 R24, gdesc[UR16].tnspA, R24 ;  /* 0x20e00000101879f0 */ /* 0x000fe20008701818 */
[----:B-1----:R-:W-:-:S04]  /*41a0*/  IMAD.SHL.U32 R8, R8, 0x40, RZ ;  /* 0x0000004008087824 */ /* 0x002fc800078e00ff */
[C---:B------:R-:W-:Y:S01]  /*41b0*/  IMAD.WIDE R4, R8.reuse, 0x2, R72 ;  /* 0x0000000208047825 */ /* 0x040fe200078e0248 */
[----:B------:R-:W-:Y:S03]  /*41c0*/  HGMMA.64x64x16.F32.BF16 R24, gdesc[UR20].tnspA, R24, gsb0 ;  /* 0x20e00000141879f0 */ /* 0x000fe60008001818 */
[----:B------:R-:W-:-:S04]  /*41d0*/  IMAD.WIDE R110, R8, 0x2, R110 ;  /* 0x00000002086e7825 */ /* 0x000fc800078e026e */
[----:B------:R-:W-:Y:S02]  /*41e0*/  IMAD.MOV.U32 R73, RZ, RZ, R4 ;  /* 0x000000ffff497224 */ /* 0x000fe400078e0004 */
[----:B------:R-:W-:Y:S02]  /*41f0*/  IMAD.MOV.U32 R72, RZ, RZ, R5 ;  /* 0x000000ffff487224 */ /* 0x000fe400078e0005 */
[----:B------:R-:W-:-:S04]  /*4200*/  IMAD.WIDE R106, R8, 0x2, R106 ;  /* 0x00000002086a7825 */ /* 0x000fc800078e026a */
[----:B------:R-:W-:-:S04]  /*4210*/  IMAD.WIDE R104, R8, 0x2, R104 ;  /* 0x0000000208687825 */ /* 0x000fc800078e0268 */
[C---:B------:R-:W-:Y:S01]  /*4220*/  IMAD.WIDE R4, R8.reuse, 0x2, R82 ;  /* 0x0000000208047825 */ /* 0x040fe200078e0252 */
[----:B------:R-:W-:Y:S03]  /*4230*/  STL [R1+0x2c], R110 ;  /* 0x00002c6e01007387 */ /* 0x000fe60000100800 */
[----:B------:R-:W-:-:S04]  /*4240*/  IMAD.WIDE R100, R8, 0x2, R100 ;  /* 0x0000000208647825 */ /* 0x000fc800078e0264 */
[C---:B------:R-:W-:Y:S01]  /*4250*/  IMAD.WIDE R98, R8.reuse, 0x2, R98 ;  /* 0x0000000208627825 */ /* 0x040fe200078e0262 */
[----:B------:R1:W-:Y:S03]  /*4260*/  STL [R1+0x28], R111 ;  /* 0x0000286f01007387 */ /* 0x0003e60000100800 */
[----:B------:R-:W-:-:S04]  /*4270*/  IMAD.WIDE R108, R8, 0x2, R108 ;  /* 0x00000002086c7825 */ /* 0x000fc800078e026c */
[----:B------:R-:W-:-:S04]  /*4280*/  IMAD.WIDE R94, R8, 0x2, R94 ;  /* 0x00000002085e7825 */ /* 0x000fc800078e025e */
[----:B------:R-:W-:Y:S01]  /*4290*/  IMAD.WIDE R92, R8, 0x2, R92 ;  /* 0x00000002085c7825 */ /* 0x000fe200078e025c */
[----:B------:R-:W-:-:S03]  /*42a0*/  UIADD3 UR24, UR24, -0x40, URZ ;  /* 0xffffffc018187890 */ /* 0x000fc6000fffe03f */
[----:B------:R-:W-:-:S04]  /*42b0*/  IMAD.WIDE R102, R8, 0x2, R102 ;  /* 0x0000000208667825 */ /* 0x000fc800078e0266 */
[----:B------:R-:W-:-:S04]  /*42c0*/  IMAD.WIDE R90, R8, 0x2, R90 ;  /* 0x00000002085a7825 */ /* 0x000fc800078e025a */
[----:B--2---:R-:W-:-:S05]  /*42d0*/  VIADD R0, R0, 0xffffffff ;  /* 0xffffffff00007836 */ /* 0x004fca0000000000 */
[----:B------:R-:W-:Y:S01]  /*42e0*/  ISETP.NE.U32.AND P0, PT, R0, RZ, PT ;  /* 0x000000ff0000720c */ /* 0x000fe20003f05070 */
[----:B------:R-:W-:Y:S02]  /*42f0*/  IMAD.MOV.U32 R122, RZ, RZ, R107 ;  /* 0x000000ffff7a7224 */ /* 0x000fe400078e006b */
[----:B------:R-:W-:Y:S02]  /*4300*/  IMAD.MOV.U32 R121, RZ, RZ, R104 ;  /* 0x000000ffff797224 */ /* 0x000fe400078e0068 */
[----:B------:R-:W-:-:S04]  /*4310*/  IMAD.WIDE R96, R8, 0x2, R96 ;  /* 0x0000000208607825 */ /* 0x000fc800078e0260 */
[----:B------:R-:W-:Y:S01]  /*4320*/  IMAD.WIDE R68, R8, 0x2, R68 ;  /* 0x0000000208447825 */ /* 0x000fe200078e0244 */
[----:B------:R-:W-:-:S03]  /*4330*/  WARPGROUP.DEPBAR.LE gsb0, 0x0 ;  /* 0x00008000000079c5 */ /* 0x000fc60000010000 */
[----:B------:R-:W-:Y:S02]  /*4340*/  IMAD.MOV.U32 R83, RZ, RZ, R4 ;  /* 0x000000ffff537224 */ /* 0x000fe400078e0004 */
[----:B------:R-:W-:Y:S02]  /*4350*/  IMAD.MOV.U32 R82, RZ, RZ, R5 ;  /* 0x000000ffff527224 */ /* 0x000fe400078e0005 */
[----:B------:R-:W-:Y:S02]  /*4360*/  IMAD.MOV.U32 R107, RZ, RZ, R100 ;  /* 0x000000ffff6b7224 */ /* 0x000fe400078e0064 */
[----:B------:R-:W-:Y:S02]  /*4370*/  IMAD.MOV.U32 R104, RZ, RZ, R99 ;  /* 0x000000ffff687224 */ /* 0x000fe400078e0063 */
[----:B------:R-:W-:-:S04]  /*4380*/  IMAD.WIDE R88, R8, 0x2, R88 ;  /* 0x0000000208587825 */ /* 0x000fc800078e0258 */
[----:B------:R-:W-:-:S04]  /*4390*/  IMAD.WIDE R66, R8, 0x2, R66 ;  /* 0x0000000208427825 */ /* 0x000fc800078e0242 */
[----:B------:R-:W-:-:S04]  /*43a0*/  IMAD.WIDE R64, R8, 0x2, R64 ;  /* 0x0000000208407825 */ /* 0x000fc800078e0240 */
[----:B------:R-:W-:-:S04]  /*43b0*/  IMAD.WIDE R6, R8, 0x2, R78 ;  /* 0x0000000208067825 */ /* 0x000fc800078e024e */
[----:B------:R-:W-:-:S04]  /*43c0*/  IMAD.WIDE R4, R8, 0x2, R86 ;  /* 0x0000000208047825 */ /* 0x000fc800078e0256 */
[----:B0-----:R-:W-:Y:S02]  /*43d0*/  IMAD.SHL.U32 R3, R3, 0x40, RZ ;  /* 0x0000004003037824 */ /* 0x001fe400078e00ff */
[----:B------:R-:W-:Y:S02]  /*43e0*/  IMAD.MOV.U32 R125, RZ, RZ, R108 ;  /* 0x000000ffff7d7224 */ /* 0x000fe400078e006c */
[----:B------:R-:W-:Y:S02]  /*43f0*/  IMAD.MOV.U32 R124, RZ, RZ, R109 ;  /* 0x000000ffff7c7224 */ /* 0x000fe400078e006d */
[----:B------:R-:W-:Y:S02]  /*4400*/  IMAD.MOV.U32 R123, RZ, RZ, R106 ;  /* 0x000000ffff7b7224 */ /* 0x000fe400078e006a */
[----:B-1----:R-:W-:Y:S02]  /*4410*/  IMAD.MOV.U32 R111, RZ, RZ, R105 ;  /* 0x000000ffff6f7224 */ /* 0x002fe400078e0069 */
[----:B------:R-:W-:-:S02]  /*4420*/  IMAD.MOV.U32 R100, RZ, RZ, R95 ;  /* 0x000000ffff647224 */ /* 0x000fc400078e005f */
[----:B------:R-:W-:Y:S02]  /*4430*/  IMAD.MOV.U32 R99, RZ, RZ, R92 ;  /* 0x000000ffff637224 */ /* 0x000fe400078e005c */
[----:B------:R-:W-:Y:S02]  /*4440*/  IMAD.MOV.U32 R109, RZ, RZ, R102 ;  /* 0x000000ffff6d7224 */ /* 0x000fe400078e0066 */
[----:B------:R-:W-:Y:S02]  /*4450*/  IMAD.MOV.U32 R108, RZ, RZ, R103 ;  /* 0x000000ffff6c7224 */ /* 0x000fe400078e0067 */
[----:B------:R-:W-:Y:S02]  /*4460*/  IMAD.MOV.U32 R106, RZ, RZ, R101 ;  /* 0x000000ffff6a7224 */ /* 0x000fe400078e0065 */
[----:B------:R-:W-:Y:S02]  /*4470*/  IMAD.MOV.U32 R105, RZ, RZ, R98 ;  /* 0x000000ffff697224 */ /* 0x000fe400078e0062 */
        /* <DEDUP_REMOVED lines=12> */
[----:B------:R-:W-:-:S04]  /*4540*/  IMAD.WIDE R74, R8, 0x2, R74 ;  /* 0x00000002084a7825 */ /* 0x000fc800078e024a */
[----:B------:R-:W-:Y:S02]  /*4550*/  IMAD.MOV.U32 R68, RZ, RZ, R64 ;  /* 0x000000ffff447224 */ /* 0x000fe400078e0040 */
[----:B------:R-:W-:Y:S02]  /*4560*/  IMAD.MOV.U32 R69, RZ, RZ, R65 ;  /* 0x000000ffff457224 */ /* 0x000fe400078e0041 */
[----:B------:R-:W-:-:S04]  /*4570*/  IMAD.WIDE R70, R8, 0x2, R70 ;  /* 0x0000000208467825 */ /* 0x000fc800078e0246 */
[----:B------:R-:W-:Y:S02]  /*4580*/  IMAD.MOV.U32 R79, RZ, RZ, R6 ;  /* 0x000000ffff4f7224 */ /* 0x000fe400078e0006 */
[----:B------:R-:W-:Y:S02]  /*4590*/  IMAD.MOV.U32 R78, RZ, RZ, R7 ;  /* 0x000000ffff4e7224 */ /* 0x000fe400078e0007 */
[----:B------:R-:W-:-:S04]  /*45a0*/  IMAD.WIDE R84, R8, 0x2, R84 ;  /* 0x0000000208547825 */ /* 0x000fc800078e0254 */
[----:B------:R-:W-:-:S04]  /*45b0*/  IMAD.WIDE R62, R8, 0x2, R62 ;  /* 0x00000002083e7825 */ /* 0x000fc800078e023e */
[----:B------:R-:W-:-:S04]  /*45c0*/  IMAD.WIDE R56, R8, 0x2, R56 ;  /* 0x0000000208387825 */ /* 0x000fc800078e0238 */
[----:B------:R-:W-:-:S04]  /*45d0*/  IMAD.WIDE R80, R8, 0x2, R80 ;  /* 0x0000000208507825 */ /* 0x000fc800078e0250 */
[----:B------:R-:W-:-:S04]  /*45e0*/  IMAD.WIDE R22, R8, 0x2, R22 ;  /* 0x0000000208167825 */ /* 0x000fc800078e0216 */
[----:B------:R-:W-:-:S04]  /*45f0*/  IMAD.WIDE R14, R8, 0x2, R14 ;  /* 0x00000002080e7825 */ /* 0x000fc800078e020e */
[----:B------:R-:W-:-:S04]  /*4600*/  IMAD.WIDE R58, R8, 0x2, R58 ;  /* 0x00000002083a7825 */ /* 0x000fc800078e023a */
[----:B------:R-:W-:Y:S02]  /*4610*/  IMAD.MOV.U32 R87, RZ, RZ, R4 ;  /* 0x000000ffff577224 */ /* 0x000fe400078e0004 */
[----:B------:R-:W-:Y:S02]  /*4620*/  IMAD.MOV.U32 R86, RZ, RZ, R5 ;  /* 0x000000ffff567224 */ /* 0x000fe400078e0005 */
[----:B------:R-:W-:-:S04]  /*4630*/  IMAD.WIDE R16, R8, 0x2, R16 ;  /* 0x0000000208107825 */ /* 0x000fc800078e0210 */
[----:B------:R-:W-:-:S04]  /*4640*/  IMAD.WIDE R20, R8, 0x2, R20 ;  /* 0x0000000208147825 */ /* 0x000fc800078e0214 */
[----:B----4-:R-:W-:-:S04]  /*4650*/  IMAD.WIDE R76, R8, 0x2, R76 ;  /* 0x00000002084c7825 */ /* 0x010fc800078e024c */
[----:B-----5:R-:W-:-:S04]  /*4660*/  IMAD.WIDE R60, R8, 0x2, R60 ;  /* 0x00000002083c7825 */ /* 0x020fc800078e023c */
[----:B---3--:R-:W-:Y:S01]  /*4670*/  IMAD.WIDE R18, R3, 0x2, R18 ;  /* 0x0000000203127825 */ /* 0x008fe200078e0212 */
[----:B------:R-:W-:Y:S06]  /*4680*/  @P0 BRA `(.L_x_1) ;  /* 0xffffffe400500947 */ /* 0x000fec000383ffff */
[----:B------:R-:W-:Y:S02]  /*4690*/  F2FP.BF16.F32.PACK_AB R4, R31, R27 ;  /* 0x0000001b1f04723e */ /* 0x000fe400000010ff */
[----:B------:R-:W-:Y:S02]  /*46a0*/  F2FP.BF16.F32.PACK_AB R8, R30, R26 ;  /* 0x0000001a1e08723e */ /* 0x000fe400000010ff */
[----:B------:R-:W-:Y:S02]  /*46b0*/  F2FP.BF16.F32.PACK_AB R12, R29, R25 ;  /* 0x000000191d0c723e */ /* 0x000fe400000010ff */
[----:B------:R-:W-:Y:S02]  /*46c0*/  F2FP.BF16.F32.PACK_AB R7, R55, R51 ;  /* 0x000000333707723e */ /* 0x000fe400000010ff */
[----:B------:R-:W-:Y:S02]  /*46d0*/  F2FP.BF16.F32.PACK_AB R6, R47, R43 ;  /* 0x0000002b2f06723e */ /* 0x000fe400000010ff */
[----:B------:R-:W-:-:S02]  /*46e0*/  F2FP.BF16.F32.PACK_AB R5, R39, R35 ;  /* 0x000000232705723e */ /* 0x000fc400000010ff */
        /* <DEDUP_REMOVED lines=9> */
[----:B------:R-:W-:-:S07]  /*4780*/  F2FP.BF16.F32.PACK_AB R24, R28, R24 ;  /* 0x000000181c18723e */ /* 0x000fce00000010ff */
.L_x_0:
[----:B------:R-:W2:Y:S01]  /*4790*/  LDL.LU R59, [R1+0x50] ;  /* 0x00005000013b7983 */ /* 0x000ea20000300800 */
[----:B------:R-:W-:Y:S01]  /*47a0*/  ULDC UR4, c[0x0][0x244] ;  /* 0x0000910000047ab9 */ /* 0x000fe20000000800 */
[----:B------:R-:W-:Y:S02]  /*47b0*/  ULDC.64 UR6, c[0x0][0x228] ;  /* 0x00008a0000067ab9 */ /* 0x000fe40000000a00 */
[----:B------:R-:W3:Y:S04]  /*47c0*/  LDL.LU R23, [R1+0x30] ;  /* 0x0000300001177983 */ /* 0x000ee80000300800 */
[----:B0-----:R-:W4:Y:S04]  /*47d0*/  LDL.LU R58, [R1+0xb0] ;  /* 0x0000b000013a7983 */ /* 0x001f280000300800 */
[----:B------:R-:W5:Y:S01]  /*47e0*/  LDL.LU R57, [R1+0x4c] ;  /* 0x00004c0001397983 */ /* 0x000f620000300800 */
[----:B------:R-:W0:Y:S03]  /*47f0*/  S2R R18, SR_TID.X ;  /* 0x0000000000127919 */ /* 0x000e260000002100 */
[----:B------:R-:W4:Y:S04]  /*4800*/  LDL.LU R56, [R1+0xac] ;  /* 0x0000ac0001387983 */ /* 0x000f280000300800 */
[----:B------:R-:W4:Y:S04]  /*4810*/  LDL.LU R21, [R1+0x48] ;  /* 0x0000480001157983 */ /* 0x000f280000300800 */
[----:B------:R-:W4:Y:S04]  /*4820*/  LDL.LU R19, [R1+0x44] ;  /* 0x0000440001137983 */ /* 0x000f280000300800 */
[----:B------:R-:W4:Y:S01]  /*4830*/  LDL.LU R20, [R1+0x40] ;  /* 0x0000400001147983 */ /* 0x000f220000300800 */
[----:B0-----:R-:W-:-:S02]  /*4840*/  IMAD.SHL.U32 R0, R18, 0x400, RZ ;  /* 0x0000040012007824 */ /* 0x001fc400078e00ff */
[----:B------:R-:W-:-:S03]  /*4850*/  IMAD.SHL.U32 R3, R18, 0x20, RZ ;  /* 0x0000002012037824 */ /* 0x000fc600078e00ff */
[----:B------:R-:W-:Y:S01]  /*4860*/  LOP3.LUT R0, R0, 0x6000, RZ, 0xc0, !PT ;  /* 0x0000600000007812 */ /* 0x000fe200078ec0ff */
[----:B------:R-:W-:-:S03]  /*4870*/  IMAD.SHL.U32 R16, R18, 0x8, RZ ;  /* 0x0000000812107824 */ /* 0x000fc600078e00ff */
[----:B------:R-:W-:Y:S01]  /*4880*/  LOP3.LUT R0, R0, 0x60, R3, 0xf8, !PT ;  /* 0x0000006000007812 */ /* 0x000fe200078ef803 */
[----:B------:R-:W-:Y:S01]  /*4890*/  IMAD.SHL.U32 R3, R18, 0x1000, RZ ;  /* 0x0000100012037824 */ /* 0x000fe200078e00ff */
[----:B------:R-:W-:Y:S01]  /*48a0*/  LOP3.LUT R17, R16, 0x300, RZ, 0xc0, !PT ;  /* 0x0000030010117812 */ /* 0x000fe200078ec0ff */
[C---:B------:R-:W-:Y:S01]  /*48b0*/  IMAD.SHL.U32 R16, R18.reuse, 0x10, RZ ;  /* 0x0000001012107824 */ /* 0x040fe200078e00ff */
[----:B------:R-:W-:Y:S02]  /*48c0*/  LOP3.LUT R2, R18, 0x180, RZ, 0xc0, !PT ;  /* 0x0000018012027812 */ /* 0x000fe400078ec0ff */
[----:B------:R-:W-:-:S04]  /*48d0*/  LOP3.LUT R3, R3, 0x6000, RZ, 0xc0, !PT ;  /* 0x0000600003037812 */ /* 0x000fc800078ec0ff */
[----:B------:R-:W-:Y:S02]  /*48e0*/  LOP3.LUT R3, R3, 0x7f0, R16, 0xf8, !PT ;  /* 0x000007f003037812 */ /* 0x000fe400078ef810 */
[----:B------:R-:W-:-:S04]  /*48f0*/  SHF.R.U32.HI R16, RZ, 0x2, R2 ;  /* 0x00000002ff107819 */ /* 0x000fc80000011602 */
[----:B------:R-:W-:Y:S02]  /*4900*/  LOP3.LUT R16, R3, R16, RZ, 0x3c, !PT ;  /* 0x0000001003107212 */ /* 0x000fe400078e3cff */
[----:B------:R-:W3:Y:S01]  /*4910*/  LDC R3, c[0x0][0x248] ;  /* 0x00009200ff037b82 */ /* 0x000ee20000000800 */
[----:B------:R-:W-:-:S04]  /*4920*/  IMAD R17, R2, 0x10, R17 ;  /* 0x0000001002117824 */ /* 0x000fc800078e0211 */
[----:B------:R-:W-:Y:S02]  /*4930*/  IMAD.IADD R17, R0, 0x1, R17 ;  /* 0x0000000100117824 */ /* 0x000fe400078e0211 */
[----:B------:R-:W-:-:S05]  /*4940*/  IMAD.SHL.U32 R0, R18, 0x4, RZ ;  /* 0x0000000412007824 */ /* 0x000fca00078e00ff */
[----:B------:R-:W-:Y:S01]  /*4950*/  LOP3.LUT R18, R17, 0x70, R0, 0x78, !PT ;  /* 0x0000007011127812 */ /* 0x000fe200078e7800 */
[----:B------:R-:W-:Y:S06]  /*4960*/  BAR.SYNC.DEFER_BLOCKING 0x0 ;  /* 0x0000000000007b1d */ /* 0x000fec0000010000 */
[----:B------:R0:W-:Y:S01]  /*4970*/  STS.128 [R18+UR12+0x80], R8 ;  /* 0x0000800812007988 */ /* 0x0001e20008000c0c */
[C---:B--2---:R-:W-:Y:S01]  /*4980*/  IMAD R2, R59.reuse, UR4, RZ ;  /* 0x000000043b027c24 */ /* 0x044fe2000f8e02ff */
[----:B------:R-:W-:Y:S01]  /*4990*/  ULDC.64 UR4, c[0x0][0x220] ;  /* 0x0000880000047ab9 */ /* 0x000fe20000000a00 */
[----:B------:R-:W-:-:S03]  /*49a0*/  ISETP.GE.AND P0, PT, R59, UR6, PT ;  /* 0x000000063b007c0c */ /* 0x000fc6000bf06270 */
[C---:B------:R-:W-:Y:S01]  /*49b0*/  LEA R0, P1, R2.reuse, UR4, 0x1 ;  /* 0x0000000402007c11 */ /* 0x040fe2000f8208ff */
[CC--:B---3--:R-:W-:Y:S01]  /*49c0*/  IMAD R17, R23.reuse, R3.reuse, RZ ;  /* 0x0000000317117224 */ /* 0x0c8fe200078e02ff */
[----:B------:R-:W-:Y:S02]  /*49d0*/  ISETP.LT.AND P4, PT, R23, UR7, !P0 ;  /* 0x0000000717007c0c */ /* 0x000fe4000c781270 */
[----:B------:R-:W-:Y:S01]  /*49e0*/  LEA.HI.X.SX32 R2, R2, UR5, 0x1, P1 ;  /* 0x0000000502027c11 */ /* 0x000fe200088f0eff */
[----:B------:R-:W2:Y:S01]  /*49f0*/  LDL.LU R23, [R1+0x3c] ;  /* 0x00003c0001177983 */ /* 0x000ea20000300800 */
[C---:B-----5:R-:W-:Y:S01]  /*4a00*/  ISETP.LT.AND P1, PT, R57.reuse, UR7, !P0 ;  /* 0x0000000739007c0c */ /* 0x060fe2000c721270 */
[-C--:B0-----:R-:W-:Y:S02]  /*4a10*/  IMAD R11, R57, R3.reuse, RZ ;  /* 0x00000003390b7224 */ /* 0x081fe400078e02ff */
[----:B------:R-:W3:Y:S04]  /*4a20*/  LDL.LU R57, [R1+0x38] ;  /* 0x0000380001397983 */ /* 0x000ee80000300800 */
[----:B------:R-:W-:Y:S04]  /*4a30*/  STS.128 [R18+UR12], R24 ;  /* 0x0000001812007988 */ /* 0x000fe80008000c0c */
[----:B------:R4:W-:Y:S04]  /*4a40*/  STS.128 [R18+UR12+0x400], R12 ;  /* 0x0004000c12007988 */ /* 0x0009e80008000c0c */
[----:B------:R-:W-:Y:S01]  /*4a50*/  STS.128 [R18+UR12+0x480], R4 ;  /* 0x0004800412007988 */ /* 0x000fe20008000c0c */
[----:B------:R-:W-:Y:S06]  /*4a60*/  BAR.SYNC.DEFER_BLOCKING 0x0 ;  /* 0x0000000000007b1d */ /* 0x000fec0000010000 */
[----:B------:R-:W5:Y:S01]  /*4a70*/  LDL.LU R60, [R1+0x34] ;  /* 0x00003400013c7983 */ /* 0x000f620000300800 */
[----:B------:R-:W-:Y:S01]  /*4a80*/  LEA R8, P2, R17, R0, 0x1 ;  /* 0x0000000011087211 */ /* 0x000fe200078408ff */
[----:B----4-:R-:W-:Y:S01]  /*4a90*/  IMAD R15, R21, R3, RZ ;  /* 0x00000003150f7224 */ /* 0x010fe200078e02ff */
[----:B------:R-:W-:Y:S01]  /*4aa0*/  ISETP.LT.AND P5, PT, R58, UR7, !P0 ;  /* 0x000000073a007c0c */ /* 0x000fe2000c7a1270 */
[----:B------:R-:W4:Y:S04]  /*4ab0*/  LDL.LU R59, [R1+0xa8] ;  /* 0x0000a800013b7983 */ /* 0x000f280000300800 */
[----:B------:R-:W0:Y:S01]  /*4ac0*/  LDS.128 R4, [R16+UR12] ;  /* 0x0000000c10047984 */ /* 0x000e220008000c00 */
[----:B------:R-:W-:-:S02]  /*4ad0*/  LEA.HI.X.SX32 R9, R17, R2, 0x1, P2 ;  /* 0x0000000211097211 */ /* 0x000fc400010f0eff */
[----:B------:R-:W-:Y:S01]  /*4ae0*/  ISETP.LT.AND P2, PT, R56, UR7, !P0 ;  /* 0x0000000738007c0c */ /* 0x000fe2000c741270 */
[----:B------:R-:W4:Y:S01]  /*4af0*/  LDL.LU R58, [R1+0xa4] ;  /* 0x0000a400013a7983 */ /* 0x000f220000300800 */
[----:B------:R-:W-:-:S03]  /*4b00*/  ISETP.LT.AND P6, PT, R21, UR7, !P0 ;  /* 0x0000000715007c0c */ /* 0x000fc6000c7c1270 */
[----:B------:R-:W4:Y:S01]  /*4b10*/  LDL.LU R56, [R1+0xa0] ;  /* 0x0000a00001387983 */ /* 0x000f220000300800 */
[----:B------:R-:W-:Y:S01]  /*4b20*/  LEA R12, P3, R11, R0, 0x1 ;  /* 0x000000000b0c7211 */ /* 0x000fe200078608ff */
[----:B------:R-:W-:-:S03]  /*4b30*/  IMAD R21, R20, R3, RZ ;  /* 0x0000000314157224 */ /* 0x000fc600078e02ff */
[----:B------:R-:W-:Y:S01]  /*4b40*/  LEA.HI.X.SX32 R13, R11, R2, 0x1, P3 ;  /* 0x000000020b0d7211 */ /* 0x000fe200018f0eff */
[----:B0-----:R-:W-:Y:S01]  /*4b50*/  @P4 STG.E.U16 desc[UR14][R8.64], R4 ;  /* 0x0000000408004986 */ /* 0x001fe2000c10150e */
[C---:B------:R-:W-:Y:S02]  /*4b60*/  LEA R14, P4, R15.reuse, R0, 0x1 ;  /* 0x000000000f0e7211 */ /* 0x040fe400078808ff */
[----:B------:R-:W-:Y:S01]  /*4b70*/  PRMT R22, R4, 0x7632, R22 ;  /* 0x0000763204167816 */ /* 0x000fe20000000016 */
[----:B------:R-:W0:Y:S01]  /*4b80*/  LDS.128 R8, [R16+UR12+0x800] ;  /* 0x0008000c10087984 */ /* 0x000e220008000c00 */
[----:B------:R-:W-:Y:S02]  /*4b90*/  LEA.HI.X.SX32 R15, R15, R2, 0x1, P4 ;  /* 0x000000020f0f7211 */ /* 0x000fe400020f0eff */
[----:B------:R-:W-:Y:S01]  /*4ba0*/  ISETP.LT.AND P4, PT, R20, UR7, !P0 ;  /* 0x0000000714007c0c */ /* 0x000fe2000c781270 */
[----:B------:R1:W-:Y:S04]  /*4bb0*/  @P1 STG.E.U16 desc[UR14][R12.64], R22 ;  /* 0x000000160c001986 */ /* 0x0003e8000c10150e */
[----:B------:R5:W-:Y:S01]  /*4bc0*/  @P6 STG.E.U16 desc[UR14][R14.64], R5 ;  /* 0x000000050e006986 */ /* 0x000be2000c10150e */
[----:B------:R-:W-:-:S04]  /*4bd0*/  LEA R20, P6, R21, R0, 0x1 ;  /* 0x0000000015147211 */ /* 0x000fc800078c08ff */
[----:B------:R-:W-:Y:S01]  /*4be0*/  LEA.HI.X.SX32 R21, R21, R2, 0x1, P6 ;  /* 0x0000000215157211 */ /* 0x000fe200030f0eff */
[CC--:B---3--:R-:W-:Y:S01]  /*4bf0*/  IMAD R25, R57.reuse, R3.reuse, RZ ;  /* 0x0000000339197224 */ /* 0x0c8fe200078e02ff */
[----:B------:R-:W-:Y:S02]  /*4c00*/  ISETP.LT.AND P6, PT, R57, UR7, !P0 ;  /* 0x0000000739007c0c */ /* 0x000fe4000c7c1270 */
[----:B------:R-:W3:Y:S04]  /*4c10*/  LDL.LU R57, [R1+0x9c] ;  /* 0x00009c0001397983 */ /* 0x000ee80000300800 */
[----:B-1----:R-:W3:Y:S01]  /*4c20*/  LDL.LU R22, [R1+0x98] ;  /* 0x0000980001167983 */ /* 0x002ee20000300800 */
[C---:B------:R-:W-:Y:S01]  /*4c30*/  ISETP.LT.AND P3, PT, R19.reuse, UR7, !P0 ;  /* 0x0000000713007c0c */ /* 0x040fe2000c761270 */
[----:B------:R-:W-:-:S05]  /*4c40*/  IMAD R19, R19, R3, RZ ;  /* 0x0000000313137224 */ /* 0x000fca00078e02ff */
[----:B------:R-:W-:Y:S02]  /*4c50*/  LEA R18, P1, R19, R0, 0x1 ;  /* 0x0000000013127211 */ /* 0x000fe400078208ff */
[----:B------:R-:W-:Y:S02]  /*4c60*/  PRMT R13, R5, 0x7632, R13 ;  /* 0x00007632050d7816 */ /* 0x000fe4000000000d */
[----:B------:R-:W-:Y:S02]  /*4c70*/  LEA.HI.X.SX32 R19, R19, R2, 0x1, P1 ;  /* 0x0000000213137211 */ /* 0x000fe400008f0eff */
[C---:B--2---:R-:W-:Y:S01]  /*4c80*/  ISETP.LT.AND P1, PT, R23.reuse, UR7, !P0 ;  /* 0x0000000717007c0c */ /* 0x044fe2000c721270 */
[-C--:B------:R-:W-:Y:S02]  /*4c90*/  IMAD R23, R23, R3.reuse, RZ ;  /* 0x0000000317177224 */ /* 0x080fe400078e02ff */
[----:B------:R1:W-:Y:S03]  /*4ca0*/  @P3 STG.E.U16 desc[UR14][R18.64], R13 ;  /* 0x0000000d12003986 */ /* 0x0003e6000c10150e */
[-C--:B------:R-:W-:Y:S01]  /*4cb0*/  LEA R12, P3, R23, R0.reuse, 0x1 ;  /* 0x00000000170c7211 */ /* 0x080fe200078608ff */
[----:B------:R-:W-:Y:S01]  /*4cc0*/  @P4 STG.E.U16 desc[UR14][R20.64], R6 ;  /* 0x0000000614004986 */ /* 0x000fe2000c10150e */
[----:B------:R-:W-:Y:S01]  /*4cd0*/  LEA R4, P4, R25, R0, 0x1 ;  /* 0x0000000019047211 */ /* 0x000fe200078808ff */
[----:B-----5:R-:W-:-:S03]  /*4ce0*/  IMAD R15, R60, R3, RZ ;  /* 0x000000033c0f7224 */ /* 0x020fc600078e02ff */
[-C--:B------:R-:W-:Y:S02]  /*4cf0*/  LEA.HI.X.SX32 R5, R25, R2.reuse, 0x1, P4 ;  /* 0x0000000219057211 */ /* 0x080fe400020f0eff */
[----:B-1----:R-:W-:Y:S02]  /*4d00*/  LEA.HI.X.SX32 R13, R23, R2, 0x1, P3 ;  /* 0x00000002170d7211 */ /* 0x002fe400018f0eff */
[----:B------:R-:W-:Y:S02]  /*4d10*/  ISETP.LT.AND P3, PT, R60, UR7, !P0 ;  /* 0x000000073c007c0c */ /* 0x000fe4000c761270 */
[----:B------:R-:W-:Y:S01]  /*4d20*/  PRMT R19, R6, 0x7632, R19 ;  /* 0x0000763206137816 */ /* 0x000fe20000000013 */
[----:B------:R-:W2:Y:S01]  /*4d30*/  LDL.LU R60, [R1+0x94] ;  /* 0x00009400013c7983 */ /* 0x000ea20000300800 */
[----:B------:R-:W-:-:S03]  /*4d40*/  LEA R14, P4, R15, R0, 0x1 ;  /* 0x000000000f0e7211 */ /* 0x000fc600078808ff */
[----:B------:R-:W-:Y:S01]  /*4d50*/  @P1 STG.E.U16 desc[UR14][R12.64], R19 ;  /* 0x000000130c001986 */ /* 0x000fe2000c10150e */
[----:B------:R-:W-:-:S03]  /*4d60*/  LEA.HI.X.SX32 R15, R15, R2, 0x1, P4 ;  /* 0x000000020f0f7211 */ /* 0x000fc600020f0eff */
[----:B------:R1:W-:Y:S01]  /*4d70*/  @P6 STG.E.U16 desc[UR14][R4.64], R7 ;  /* 0x0000000704006986 */ /* 0x0003e2000c10150e */
[----:B----4-:R-:W-:Y:S01]  /*4d80*/  ISETP.LT.AND P1, PT, R59, UR7, !P0 ;  /* 0x000000073b007c0c */ /* 0x010fe2000c721270 */
[----:B------:R-:W-:Y:S02]  /*4d90*/  IMAD R17, R3, 0x40, R17 ;  /* 0x0000004003117824 */ /* 0x000fe400078e0211 */
[----:B------:R-:W4:Y:S01]  /*4da0*/  LDL.LU R59, [R1+0x90] ;  /* 0x00009000013b7983 */ /* 0x000f220000300800 */
[----:B-1----:R-:W-:-:S05]  /*4db0*/  PRMT R5, R7, 0x7632, R5 ;  /* 0x0000763207057816 */ /* 0x002fca0000000005 */
[----:B------:R0:W-:Y:S01]  /*4dc0*/  @P3 STG.E.U16 desc[UR14][R14.64], R5 ;  /* 0x000000050e003986 */ /* 0x0001e2000c10150e */
[----:B------:R-:W-:-:S03]  /*4dd0*/  ISETP.LT.AND P3, PT, R56, UR7, !P0 ;  /* 0x0000000738007c0c */ /* 0x000fc6000c761270 */
[----:B------:R-:W5:Y:S01]  /*4de0*/  LDL.LU R56, [R1+0x8c] ;  /* 0x00008c0001387983 */ /* 0x000f620000300800 */
[----:B------:R-:W-:Y:S01]  /*4df0*/  LEA R18, P6, R17, R0, 0x1 ;  /* 0x0000000011127211 */ /* 0x000fe200078c08ff */
[----:B------:R-:W-:Y:S01]  /*4e00*/  IMAD R21, R3, 0x8, R17 ;  /* 0x0000000803157824 */ /* 0x000fe200078e0211 */
[----:B------:R-:W-:Y:S01]  /*4e10*/  ISETP.LT.AND P4, PT, R58, UR7, !P0 ;  /* 0x000000073a007c0c */ /* 0x000fe2000c781270 */
[----:B------:R-:W1:Y:S01]  /*4e20*/  LDS.128 R4, [R16+UR12+0x1000] ;  /* 0x0010000c10047984 */ /* 0x000e620008000c00 */
[----:B------:R-:W-:Y:S02]  /*4e30*/  LEA.HI.X.SX32 R19, R17, R2, 0x1, P6 ;  /* 0x0000000211137211 */ /* 0x000fe400030f0eff */
[C---:B------:R-:W-:Y:S01]  /*4e40*/  LEA R12, P6, R21.reuse, R0, 0x1 ;  /* 0x00000000150c7211 */ /* 0x040fe200078c08ff */
[----:B------:R-:W5:Y:S01]  /*4e50*/  LDL.LU R58, [R1+0x88] ;  /* 0x00008800013a7983 */ /* 0x000f620000300800 */
[----:B0-----:R-:W-:Y:S02]  /*4e60*/  PRMT R15, R8, 0x7632, R15 ;  /* 0x00007632080f7816 */ /* 0x001fe4000000000f */
[----:B------:R-:W-:Y:S01]  /*4e70*/  LEA.HI.X.SX32 R13, R21, R2, 0x1, P6 ;  /* 0x00000002150d7211 */ /* 0x000fe200030f0eff */
[----:B------:R-:W-:Y:S04]  /*4e80*/  @P5 STG.E.U16 desc[UR14][R18.64], R8 ;  /* 0x0000000812005986 */ /* 0x000fe8000c10150e */
[----:B------:R0:W-:Y:S01]  /*4e90*/  @P2 STG.E.U16 desc[UR14][R12.64], R15 ;  /* 0x0000000f0c002986 */ /* 0x0001e2000c10150e */
[----:B---3--:R-:W-:-:S03]  /*4ea0*/  ISETP.LT.AND P5, PT, R57, UR7, !P0 ;  /* 0x0000000739007c0c */ /* 0x008fc6000c7a1270 */
[----:B------:R-:W3:Y:S01]  /*4eb0*/  LDL.LU R57, [R1+0x84] ;  /* 0x0000840001397983 */ /* 0x000ee20000300800 */
[----:B------:R-:W-:-:S03]  /*4ec0*/  ISETP.LT.AND P2, PT, R22, UR7, !P0 ;  /* 0x0000000716007c0c */ /* 0x000fc6000c741270 */
[----:B------:R-:W3:Y:S01]  /*4ed0*/  LDL.LU R22, [R1+0x80] ;  /* 0x0000800001167983 */ /* 0x000ee20000300800 */
[----:B------:R-:W-:-:S04]  /*4ee0*/  IMAD R17, R3, 0x8, R21 ;  /* 0x0000000803117824 */ /* 0x000fc800078e0215 */
[----:B------:R-:W-:Y:S01]  /*4ef0*/  IMAD R23, R3, 0x8, R17 ;  /* 0x0000000803177824 */ /* 0x000fe200078e0211 */
[----:B------:R-:W-:-:S04]  /*4f00*/  LEA R20, P6, R17, R0, 0x1 ;  /* 0x0000000011147211 */ /* 0x000fc800078c08ff */
[----:B------:R-:W-:Y:S01]  /*4f10*/  LEA.HI.X.SX32 R21, R17, R2, 0x1, P6 ;  /* 0x0000000211157211 */ /* 0x000fe200030f0eff */
[----:B------:R-:W-:Y:S01]  /*4f20*/  IMAD R17, R3, 0x8, R23 ;  /* 0x0000000803117824 */ /* 0x000fe200078e0217 */
[----:B------:R-:W-:-:S04]  /*4f30*/  LEA R14, P6, R23, R0, 0x1 ;  /* 0x00000000170e7211 */ /* 0x000fc800078c08ff */
[----:B0-----:R-:W-:Y:S02]  /*4f40*/  LEA.HI.X.SX32 R15, R23, R2, 0x1, P6 ;  /* 0x00000002170f7211 */ /* 0x001fe400030f0eff */
[----:B------:R-:W-:Y:S01]  /*4f50*/  LEA R18, P6, R17, R0, 0x1 ;  /* 0x0000000011127211 */ /* 0x000fe200078c08ff */
[----:B------:R-:W-:Y:S01]  /*4f60*/  IMAD R23, R3, 0x8, R17 ;  /* 0x0000000803177824 */ /* 0x000fe200078e0211 */
[----:B------:R-:W-:Y:S02]  /*4f70*/  PRMT R13, R9, 0x7632, R13 ;  /* 0x00007632090d7816 */ /* 0x000fe4000000000d */
[----:B------:R-:W-:Y:S01]  /*4f80*/  LEA.HI.X.SX32 R19, R17, R2, 0x1, P6 ;  /* 0x0000000211137211 */ /* 0x000fe200030f0eff */
[----:B------:R0:W-:Y:S01]  /*4f90*/  @P1 STG.E.U16 desc[UR14][R20.64], R9 ;  /* 0x0000000914001986 */ /* 0x0001e2000c10150e */
[----:B------:R-:W-:-:S03]  /*4fa0*/  LEA R12, P6, R23, R0, 0x1 ;  /* 0x00000000170c7211 */ /* 0x000fc600078c08ff */
[----:B------:R1:W-:Y:S04]  /*4fb0*/  @P4 STG.E.U16 desc[UR14][R14.64], R13 ;  /* 0x0000000d0e004986 */ /* 0x0003e8000c10150e */
[----:B------:R5:W-:Y:S01]  /*4fc0*/  @P3 STG.E.U16 desc[UR14][R18.64], R10 ;  /* 0x0000000a12003986 */ /* 0x000be2000c10150e */
[----:B0-----:R-:W-:Y:S01]  /*4fd0*/  IMAD R9, R3, 0x8, R23 ;  /* 0x0000000803097824 */ /* 0x001fe200078e0217 */
[----:B-1----:R-:W-:Y:S02]  /*4fe0*/  LEA.HI.X.SX32 R13, R23, R2, 0x1, P6 ;  /* 0x00000002170d7211 */ /* 0x002fe400030f0eff */
[----:B----4-:R-:W-:Y:S02]  /*4ff0*/  ISETP.LT.AND P4, PT, R59, UR7, !P0 ;  /* 0x000000073b007c0c */ /* 0x010fe4000c781270 */
[----:B------:R-:W4:Y:S01]  /*5000*/  LDL.LU R59, [R1+0x7c] ;  /* 0x00007c00013b7983 */ /* 0x000f220000300800 */
[----:B------:R-:W-:Y:S01]  /*5010*/  LEA R8, P6, R9, R0, 0x1 ;  /* 0x0000000009087211 */ /* 0x000fe200078c08ff */
[----:B------:R-:W-:Y:S01]  /*5020*/  IMAD R17, R3, 0x8, R9 ;  /* 0x0000000803117824 */ /* 0x000fe200078e0209 */
[----:B--2---:R-:W-:-:S02]  /*5030*/  ISETP.LT.AND P1, PT, R60, UR7, !P0 ;  /* 0x000000073c007c0c */ /* 0x004fc4000c721270 */
[----:B------:R-:W-:Y:S02]  /*5040*/  PRMT R15, R10, 0x7632, R15 ;  /* 0x000076320a0f7816 */ /* 0x000fe4000000000f */
[----:B-----5:R-:W-:Y:S02]  /*5050*/  ISETP.LT.AND P3, PT, R56, UR7, !P0 ;  /* 0x0000000738007c0c */ /* 0x020fe4000c761270 */
[----:B------:R-:W2:Y:S04]  /*5060*/  LDL.LU R56, [R1+0x78] ;  /* 0x0000780001387983 */ /* 0x000ea80000300800 */
[----:B------:R-:W5:Y:S01]  /*5070*/  LDL.LU R23, [R1+0x74] ;  /* 0x0000740001177983 */ /* 0x000f620000300800 */
[----:B------:R-:W-:Y:S02]  /*5080*/  LEA.HI.X.SX32 R9, R9, R2, 0x1, P6 ;  /* 0x0000000209097211 */ /* 0x000fe400030f0eff */
[----:B------:R-:W-:Y:S01]  /*5090*/  LEA R14, P6, R17, R0, 0x1 ;  /* 0x00000000110e7211 */ /* 0x000fe200078c08ff */
[----:B------:R0:W-:Y:S01]  /*50a0*/  @P5 STG.E.U16 desc[UR14][R12.64], R15 ;  /* 0x0000000f0c005986 */ /* 0x0001e2000c10150e */
[----:B------:R-:W-:-:S02]  /*50b0*/  PRMT R10, R11, 0x7632, R10 ;  /* 0x000076320b0a7816 */ /* 0x000fc4000000000a */
[----:B------:R-:W-:Y:S01]  /*50c0*/  ISETP.LT.AND P5, PT, R58, UR7, !P0 ;  /* 0x000000073a007c0c */ /* 0x000fe2000c7a1270 */
[----:B------:R1:W-:Y:S04]  /*50d0*/  @P2 STG.E.U16 desc[UR14][R8.64], R11 ;  /* 0x0000000b08002986 */ /* 0x0003e8000c10150e */
[----:B------:R-:W5:Y:S01]  /*50e0*/  LDL.LU R58, [R1+0x70] ;  /* 0x00007000013a7983 */ /* 0x000f620000300800 */
[----:B0-----:R-:W-:-:S05]  /*50f0*/  LEA.HI.X.SX32 R15, R17, R2, 0x1, P6 ;  /* 0x00000002110f7211 */ /* 0x001fca00030f0eff */
[----:B------:R0:W-:Y:S01]  /*5100*/  @P1 STG.E.U16 desc[UR14][R14.64], R10 ;  /* 0x0000000a0e001986 */ /* 0x0001e2000c10150e */
[----:B---3--:R-:W-:-:S03]  /*5110*/  ISETP.LT.AND P2, PT, R57, UR7, !P0 ;  /* 0x0000000739007c0c */ /* 0x008fc6000c741270 */
[----:B------:R-:W3:Y:S01]  /*5120*/  LDL.LU R57, [R1+0x6c] ;  /* 0x00006c0001397983 */ /* 0x000ee20000300800 */
[----:B------:R-:W-:-:S03]  /*5130*/  ISETP.LT.AND P1, PT, R22, UR7, !P0 ;  /* 0x0000000716007c0c */ /* 0x000fc6000c721270 */
[----:B------:R-:W3:Y:S01]  /*5140*/  LDL.LU R22, [R1+0x68] ;  /* 0x0000680001167983 */ /* 0x000ee20000300800 */
[----:B------:R-:W-:-:S04]  /*5150*/  IMAD R19, R3, 0x8, R17 ;  /* 0x0000000803137824 */ /* 0x000fc800078e0211 */
[----:B------:R-:W-:Y:S01]  /*5160*/  IMAD R17, R3, 0x8, R19 ;  /* 0x0000000803117824 */ /* 0x000fe200078e0213 */
[----:B------:R-:W-:-:S03]  /*5170*/  LEA R18, P6, R19, R0, 0x1 ;  /* 0x0000000013127211 */ /* 0x000fc600078c08ff */
[----:B------:R-:W-:Y:S01]  /*5180*/  IMAD R21, R3, 0x8, R17 ;  /* 0x0000000803157824 */ /* 0x000fe200078e0211 */
[----:B------:R-:W-:Y:S02]  /*5190*/  LEA.HI.X.SX32 R19, R19, R2, 0x1, P6 ;  /* 0x0000000213137211 */ /* 0x000fe400030f0eff */
[----:B------:R-:W-:Y:S01]  /*51a0*/  LEA R12, P6, R17, R0, 0x1 ;  /* 0x00000000110c7211 */ /* 0x000fe200078c08ff */
[----:B-1----:R-:W-:-:S03]  /*51b0*/  IMAD R11, R3, 0x8, R21 ;  /* 0x00000008030b7824 */ /* 0x002fc600078e0215 */
[----:B------:R-:W-:Y:S02]  /*51c0*/  LEA.HI.X.SX32 R13, R17, R2, 0x1, P6 ;  /* 0x00000002110d7211 */ /* 0x000fe400030f0eff */
[C---:B------:R-:W-:Y:S02]  /*51d0*/  LEA R8, P6, R21.reuse, R0, 0x1 ;  /* 0x0000000015087211 */ /* 0x040fe400078c08ff */
[----:B------:R-:W-:Y:S02]  /*51e0*/  PRMT R20, R4, 0x7632, R20 ;  /* 0x0000763204147816 */ /* 0x000fe40000000014 */
[----:B------:R-:W-:Y:S02]  /*51f0*/  LEA.HI.X.SX32 R9, R21, R2, 0x1, P6 ;  /* 0x0000000215097211 */ /* 0x000fe400030f0eff */
[----:B0-----:R-:W-:Y:S01]  /*5200*/  LEA R10, P6, R11, R0, 0x1 ;  /* 0x000000000b0a7211 */ /* 0x001fe200078c08ff */
[----:B------:R-:W-:Y:S01]  /*5210*/  @P4 STG.E.U16 desc[UR14][R18.64], R4 ;  /* 0x0000000412004986 */ /* 0x000fe2000c10150e */
[----:B------:R-:W-:-:S02]  /*5220*/  IMAD R15, R3, 0x8, R11 ;  /* 0x00000008030f7824 */ /* 0x000fc400078e020b */
[----:B------:R-:W-:Y:S01]  /*5230*/  LEA.HI.X.SX32 R11, R11, R2, 0x1, P6 ;  /* 0x000000020b0b7211 */ /* 0x000fe200030f0eff */
[----:B------:R0:W-:Y:S01]  /*5240*/  @P3 STG.E.U16 desc[UR14][R12.64], R20 ;  /* 0x000000140c003986 */ /* 0x0001e2000c10150e */
[----:B------:R-:W-:-:S03]  /*5250*/  IMAD R21, R3, 0x8, R15 ;  /* 0x0000000803157824 */ /* 0x000fc600078e020f */
[----:B------:R1:W-:Y:S01]  /*5260*/  @P5 STG.E.U16 desc[UR14][R8.64], R5 ;  /* 0x0000000508005986 */ /* 0x0003e2000c10150e */
[----:B------:R-:W-:-:S03]  /*5270*/  LEA R14, P5, R15, R0, 0x1 ;  /* 0x000000000f0e7211 */ /* 0x000fc600078a08ff */
[----:B------:R-:W3:Y:S01]  /*5280*/  LDS.128 R16, [R16+UR12+0x1800] ;  /* 0x0018000c10107984 */ /* 0x000ee20008000c00 */
[----:B------:R-:W-:Y:S02]  /*5290*/  LEA.HI.X.SX32 R15, R15, R2, 0x1, P5 ;  /* 0x000000020f0f7211 */ /* 0x000fe400028f0eff */
[----:B0-----:R-:W-:Y:S02]  /*52a0*/  PRMT R13, R5, 0x7632, R13 ;  /* 0x00007632050d7816 */ /* 0x001fe4000000000d */
[----:B----4-:R-:W-:Y:S02]  /*52b0*/  ISETP.LT.AND P4, PT, R59, UR7, !P0 ;  /* 0x000000073b007c0c */ /* 0x010fe4000c781270 */
[----:B------:R-:W-:Y:S01]  /*52c0*/  LEA R12, P5, R21, R0, 0x1 ;  /* 0x00000000150c7211 */ /* 0x000fe200078a08ff */
[----:B-1----:R-:W-:Y:S01]  /*52d0*/  IMAD R5, R3, 0x8, R21 ;  /* 0x0000000803057824 */ /* 0x002fe200078e0215 */
[----:B------:R0:W-:Y:S01]  /*52e0*/  @P2 STG.E.U16 desc[UR14][R10.64], R13 ;  /* 0x0000000d0a002986 */ /* 0x0001e2000c10150e */
[----:B--2---:R-:W-:-:S03]  /*52f0*/  ISETP.LT.AND P3, PT, R56, UR7, !P0 ;  /* 0x0000000738007c0c */ /* 0x004fc6000c761270 */
[----:B------:R-:W2:Y:S01]  /*5300*/  LDL.LU R56, [R1+0x64] ;  /* 0x0000640001387983 */ /* 0x000ea20000300800 */
[----:B-----5:R-:W-:-:S03]  /*5310*/  ISETP.LT.AND P6, PT, R23, UR7, !P0 ;  /* 0x0000000717007c0c */ /* 0x020fc6000c7c1270 */
[----:B------:R-:W4:Y:S01]  /*5320*/  LDL.LU R23, [R1+0x60] ;  /* 0x0000600001177983 */ /* 0x000f220000300800 */
[----:B0-----:R-:W-:Y:S02]  /*5330*/  LEA.HI.X.SX32 R13, R21, R2, 0x1, P5 ;  /* 0x00000002150d7211 */ /* 0x001fe400028f0eff */
[----:B------:R-:W-:Y:S02]  /*5340*/  LEA R4, P5, R5, R0, 0x1 ;  /* 0x0000000005047211 */ /* 0x000fe400078a08ff */
[----:B------:R-:W-:Y:S01]  /*5350*/  PRMT R20, R6, 0x7632, R20 ;  /* 0x0000763206147816 */ /* 0x000fe20000000014 */
[----:B------:R-:W-:Y:S01]  /*5360*/  IMAD R9, R3, 0x8, R5 ;  /* 0x0000000803097824 */ /* 0x000fe200078e0205 */
[----:B------:R0:W-:Y:S01]  /*5370*/  @P1 STG.E.U16 desc[UR14][R14.64], R6 ;  /* 0x000000060e001986 */ /* 0x0001e2000c10150e */
[----:B------:R-:W-:-:S03]  /*5380*/  LEA.HI.X.SX32 R5, R5, R2, 0x1, P5 ;  /* 0x0000000205057211 */ /* 0x000fc600028f0eff */
[----:B------:R1:W-:Y:S04]  /*5390*/  @P4 STG.E.U16 desc[UR14][R12.64], R20 ;  /* 0x000000140c004986 */ /* 0x0003e8000c10150e */
[----:B0-----:R-:W5:Y:S01]  /*53a0*/  LDL.LU R14, [R1+0x5c] ;  /* 0x00005c00010e7983 */ /* 0x001f620000300800 */
[----:B---3--:R-:W-:-:S03]  /*53b0*/  ISETP.LT.AND P5, PT, R22, UR7, !P0 ;  /* 0x0000000716007c0c */ /* 0x008fc6000c7a1270 */
[----:B------:R-:W3:Y:S04]  /*53c0*/  LDL.LU R22, [R1+0x58] ;  /* 0x0000580001167983 */ /* 0x000ee80000300800 */
[----:B-1----:R-:W3:Y:S01]  /*53d0*/  LDL.LU R20, [R1+0x54] ;  /* 0x0000540001147983 */ /* 0x002ee20000300800 */
[----:B------:R-:W-:Y:S01]  /*53e0*/  LEA R8, P4, R9, R0, 0x1 ;  /* 0x0000000009087211 */ /* 0x000fe200078808ff */
[----:B------:R-:W-:Y:S01]  /*53f0*/  IMAD R11, R3, 0x8, R9 ;  /* 0x00000008030b7824 */ /* 0x000fe200078e0209 */
[----:B------:R-:W-:Y:S02]  /*5400*/  PRMT R6, R7, 0x7632, R6 ;  /* 0x0000763207067816 */ /* 0x000fe40000000006 */
[----:B------:R-:W-:Y:S01]  /*5410*/  LEA.HI.X.SX32 R9, R9, R2, 0x1, P4 ;  /* 0x0000000209097211 */ /* 0x000fe200020f0eff */
[----:B------:R-:W-:Y:S01]  /*5420*/  IMAD R15, R3, 0x8, R11 ;  /* 0x00000008030f7824 */ /* 0x000fe200078e020b */
[----:B------:R-:W-:Y:S01]  /*5430*/  ISETP.LT.AND P2, PT, R58, UR7, !P0 ;  /* 0x000000073a007c0c */ /* 0x000fe2000c741270 */
[----:B------:R0:W-:Y:S01]  /*5440*/  @P3 STG.E.U16 desc[UR14][R4.64], R7 ;  /* 0x0000000704003986 */ /* 0x0001e2000c10150e */
[----:B------:R-:W-:Y:S01]  /*5450*/  ISETP.LT.AND P1, PT, R57, UR7, !P0 ;  /* 0x0000000739007c0c */ /* 0x000fe2000c721270 */
[----:B------:R-:W-:-:S02]  /*5460*/  IMAD R21, R3, 0x8, R15 ;  /* 0x0000000803157824 */ /* 0x000fc400078e020f */
[----:B------:R1:W-:Y:S01]  /*5470*/  @P6 STG.E.U16 desc[UR14][R8.64], R6 ;  /* 0x0000000608006986 */ /* 0x0003e2000c10150e */
[-C--:B------:R-:W-:Y:S02]  /*5480*/  LEA R12, P6, R15, R0.reuse, 0x1 ;  /* 0x000000000f0c7211 */ /* 0x080fe400078c08ff */
[----:B------:R-:W-:Y:S02]  /*5490*/  LEA R10, P3, R11, R0, 0x1 ;  /* 0x000000000b0a7211 */ /* 0x000fe400078608ff */
[-C--:B------:R-:W-:Y:S01]  /*54a0*/  LEA.HI.X.SX32 R13, R15, R2.reuse, 0x1, P6 ;  /* 0x000000020f0d7211 */ /* 0x080fe200030f0eff */
[----:B------:R-:W-:Y:S01]  /*54b0*/  IMAD R15, R3, 0x8, R21 ;  /* 0x00000008030f7824 */ /* 0x000fe200078e0215 */
[----:B------:R-:W-:Y:S02]  /*54c0*/  LEA.HI.X.SX32 R11, R11, R2, 0x1, P3 ;  /* 0x000000020b0b7211 */ /* 0x000fe400018f0eff */
[----:B0-----:R-:W-:-:S03]  /*54d0*/  PRMT R5, R16, 0x7632, R5 ;  /* 0x0000763210057816 */ /* 0x001fc60000000005 */
[----:B------:R-:W-:Y:S04]  /*54e0*/  @P2 STG.E.U16 desc[UR14][R10.64], R16 ;  /* 0x000000100a002986 */ /* 0x000fe8000c10150e */
[----:B------:R0:W-:Y:S01]  /*54f0*/  @P1 STG.E.U16 desc[UR14][R12.64], R5 ;  /* 0x000000050c001986 */ /* 0x0001e2000c10150e */
[-C--:B------:R-:W-:Y:S02]  /*5500*/  LEA R4, P1, R21, R0.reuse, 0x1 ;  /* 0x0000000015047211 */ /* 0x080fe400078208ff */
[----:B-1----:R-:W-:Y:S02]  /*5510*/  LEA R6, P2, R15, R0, 0x1 ;  /* 0x000000000f067211 */ /* 0x002fe400078408ff */
[-C--:B0-----:R-:W-:Y:S02]  /*5520*/  LEA.HI.X.SX32 R5, R21, R2.reuse, 0x1, P1 ;  /* 0x0000000215057211 */ /* 0x081fe400008f0eff */
[----:B------:R-:W-:-:S02]  /*5530*/  LEA.HI.X.SX32 R7, R15, R2, 0x1, P2 ;  /* 0x000000020f077211 */ /* 0x000fc400010f0eff */
[----:B----4-:R-:W-:Y:S01]  /*5540*/  ISETP.LT.AND P3, PT, R23, UR7, !P0 ;  /* 0x0000000717007c0c */ /* 0x010fe2000c761270 */
[----:B------:R-:W-:-:S04]  /*5550*/  IMAD R23, R3, 0x8, R15 ;  /* 0x0000000803177824 */ /* 0x000fc800078e020f */
[----:B------:R-:W-:Y:S01]  /*5560*/  IMAD R25, R3, 0x8, R23 ;  /* 0x0000000803197824 */ /* 0x000fe200078e0217 */
[----:B------:R-:W-:-:S03]  /*5570*/  LEA R8, P6, R23, R0, 0x1 ;  /* 0x0000000017087211 */ /* 0x000fc600078c08ff */
[----:B------:R-:W-:Y:S01]  /*5580*/  IMAD R21, R3, 0x8, R25 ;  /* 0x0000000803157824 */ /* 0x000fe200078e0219 */
[----:B------:R-:W-:Y:S02]  /*5590*/  LEA.HI.X.SX32 R9, R23, R2, 0x1, P6 ;  /* 0x0000000217097211 */ /* 0x000fe400030f0eff */
[-C--:B------:R-:W-:Y:S01]  /*55a0*/  LEA R10, P6, R25, R0.reuse, 0x1 ;  /* 0x00000000190a7211 */ /* 0x080fe200078c08ff */
[----:B------:R-:W-:Y:S01]  /*55b0*/  IMAD R3, R3, 0x8, R21 ;  /* 0x0000000803037824 */ /* 0x000fe200078e0215 */
[----:B------:R-:W-:Y:S02]  /*55c0*/  LEA R12, P1, R21, R0, 0x1 ;  /* 0x00000000150c7211 */ /* 0x000fe400078208ff */
[----:B--2---:R-:W-:Y:S02]  /*55d0*/  ISETP.LT.AND P4, PT, R56, UR7, !P0 ;  /* 0x0000000738007c0c */ /* 0x004fe4000c781270 */
[----:B------:R-:W-:Y:S02]  /*55e0*/  LEA.HI.X.SX32 R11, R25, R2, 0x1, P6 ;  /* 0x00000002190b7211 */ /* 0x000fe400030f0eff */
[----:B-----5:R-:W-:-:S02]  /*55f0*/  ISETP.LT.AND P2, PT, R14, UR7, !P0 ;  /* 0x000000070e007c0c */ /* 0x020fc4000c741270 */
[----:B------:R-:W-:Y:S02]  /*5600*/  LEA.HI.X.SX32 R13, R21, R2, 0x1, P1 ;  /* 0x00000002150d7211 */ /* 0x000fe400008f0eff */
[C---:B------:R-:W-:Y:S01]  /*5610*/  LEA R14, P6, R3.reuse, R0, 0x1 ;  /* 0x00000000030e7211 */ /* 0x040fe200078c08ff */
[----:B------:R0:W-:Y:S03]  /*5620*/  @P5 STG.E.U16 desc[UR14][R4.64], R17 ;  /* 0x0000001104005986 */ /* 0x0001e6000c10150e */
[----:B------:R-:W-:Y:S02]  /*5630*/  LEA.HI.X.SX32 R15, R3, R2, 0x1, P6 ;  /* 0x00000002030f7211 */ /* 0x000fe400030f0eff */
[----:B------:R-:W-:Y:S02]  /*5640*/  PRMT R3, R17, 0x7632, R3 ;  /* 0x0000763211037816 */ /* 0x000fe40000000003 */
[----:B0-----:R-:W-:-:S03]  /*5650*/  PRMT R5, R18, 0x7632, R5 ;  /* 0x0000763212057816 */ /* 0x001fc60000000005 */
[----:B------:R0:W-:Y:S04]  /*5660*/  @P4 STG.E.U16 desc[UR14][R6.64], R3 ;  /* 0x0000000306004986 */ /* 0x0001e8000c10150e */
[----:B------:R0:W-:Y:S04]  /*5670*/  @P3 STG.E.U16 desc[UR14][R8.64], R18 ;  /* 0x0000001208003986 */ /* 0x0001e8000c10150e */
[----:B------:R0:W-:Y:S01]  /*5680*/  @P2 STG.E.U16 desc[UR14][R10.64], R5 ;  /* 0x000000050a002986 */ /* 0x0001e2000c10150e */
[----:B---3--:R-:W-:Y:S02]  /*5690*/  ISETP.LT.AND P1, PT, R22, UR7, !P0 ;  /* 0x0000000716007c0c */ /* 0x008fe4000c721270 */
[----:B------:R-:W-:-:S11]  /*56a0*/  ISETP.LT.AND P0, PT, R20, UR7, !P0 ;  /* 0x0000000714007c0c */ /* 0x000fd6000c701270 */
[----:B------:R0:W-:Y:S02]  /*56b0*/  @P1 STG.E.U16 desc[UR14][R12.64], R19 ;  /* 0x000000130c001986 */ /* 0x0001e4000c10150e */
[----:B------:R-:W-:Y:S05]  /*56c0*/  @!P0 EXIT ;  /* 0x000000000000894d */ /* 0x000fea0003800000 */
[----:B0-----:R-:W-:-:S05]  /*56d0*/  PRMT R7, R19, 0x7632, R7 ;  /* 0x0000763213077816 */ /* 0x001fca0000000007 */
[----:B------:R-:W-:Y:S01]  /*56e0*/  STG.E.U16 desc[UR14][R14.64], R7 ;  /* 0x000000070e007986 */ /* 0x000fe2000c10150e */
[----:B------:R-:W-:Y:S05]  /*56f0*/  EXIT ;  /* 0x000000000000794d */ /* 0x000fea0003800000 */
.L_x_2:
[----:B------:R-:W-:-:S00]  /*5700*/  BRA `(.L_x_2) ;  /* 0xfffffffc00fc7947 */ /* 0x000fc0000383ffff */
[----:B------:R-:W-:-:S00]  /*5710*/  NOP ;  /* 0x0000000000007918 */ /* 0x000fc00000000000 */
        /* <DEDUP_REMOVED lines=14> */
.L_x_3:


//--------------------- .nv.shared.matmul_kernel  --------------------------
	.section	.nv.shared.matmul_kernel,"aw",@nobits
	.sectionflags	@""
	.align	16
	.zero		1024


//--------------------- .nv.shared.reserved.0     --------------------------
	.section	.nv.shared.reserved.0,"aw",@nobits
	.weak		__nv_reservedSMEM_offset_0_alias
	.size		__nv_reservedSMEM_offset_0_alias, 0, 0
	.other		__nv_reservedSMEM_offset_0_alias,@"STO_CUDA_RESERVED_SHARED STV_DEFAULT"
__nv_reservedSMEM_offset_0_alias:
	.zero		0


//--------------------- .nv.constant0.matmul_kernel --------------------------
	.section	.nv.constant0.matmul_kernel,"a",@progbits
	.sectionflags	@""
	.align	4
.nv.constant0.matmul_kernel:
	.zero		608


//--------------------- SYMBOLS --------------------------

	.type		.nv.reservedSmem.offset0,@object
	.size		.nv.reservedSmem.offset0,0x4
